	.target	sm_100a

	.elftype	@"ET_EXEC"


//--------------------- .note.nv.tkinfo           --------------------------
	.section	.note.nv.tkinfo,"",@"SHT_NOTE"
	.sectionflags	@"SHF_NOTE_NV_TKINFO"
	.tkinfo
        /*0018*/ 	.word	0x00000002
        /*0030*/ 	.string	""
        /*0030*/ 	.string	"ptxas"
        /*0030*/ 	.string	"Cuda compilation tools, release 13.0, V13.0.88"
        /*0030*/ 	.string	"Build cuda_13.0.r13.0/compiler.36424714_0"
        /*0030*/ 	.string	"-arch sm_100a -m 64 "



//--------------------- .note.nv.cuinfo           --------------------------
	.section	.note.nv.cuinfo,"",@"SHT_NOTE"
	.sectionflags	@"SHF_NOTE_NV_CUINFO"
        /*0018*/ 	.short	0x0002
        /*001a*/ 	.short	0x0064
        /*001c*/ 	.short	0x0082
	.zero		2


//--------------------- .nv.info                  --------------------------
	.section	.nv.info,"",@"SHT_CUDA_INFO"
	.align	4


	//----- nvinfo : EIATTR_REGCOUNT
	.align		4
        /*0000*/ 	.byte	0x04, 0x2f
        /*0002*/ 	.short	(.L_19 - .L_18)
	.align		4
.L_18:
        /*0004*/ 	.word	index@(_ZN7cutlass13device_kernelINS_4gemm6kernel13GemmUniversalIN4cute5tupleIJiiiiEEENS1_10collective13CollectiveMmaINS1_35MainloopSm100TmaUmmaWarpSpecializedILi3ELi2ELi4ENS5_IJNS4_1CILi4EEENSA_ILi2EEENSA_ILi1EEEEEEEENS5_IJNSA_ILi128EEESG_NSA_ILi64EEEEEENS_6half_tENS5_IJSD_llEEESJ_SK_NS4_8TiledMMAINS4_8MMA_AtomIJNS4_26SM100_MMA_F16BF16_2x1SM_SSISJ_SJ_fLi128ELi128ELNS4_4UMMA5MajorE1ELSP_1ELNSO_7ScaleInE0ELSQ_0EEEEEENS4_6LayoutINS5_IJSD_SD_SD_EEENS5_IJNSA_ILi0EEESV_SV_EEEEENS5_IJNS4_10UnderscoreESY_SY_EEEEENS4_28SM100_TMA_2SM_LOAD_MULTICASTENS4_14ComposedLayoutINS4_7SwizzleILi3ELi4ELi3EEENS4_18smem_ptr_flag_bitsILi16EEENST_INS5_IJSH_NSA_ILi8EEEEEENS5_IJSD_SH_EEEEEEEvNS4_8identityES11_S1B_vS1C_EENS_8epilogue10collective18CollectiveEpilogueINS1E_23Sm100TmaWarpSpecializedILi4ELi2ELi16ELb1ELb0EEEJNS5_IJSH_SG_SH_EEENS5_IJNST_ISH_SD_EENST_INS5_IJNSA_ILi16EEESC_EEES19_EEEEESJ_NS5_IJlSD_lEEESJ_S1P_NS1E_6fusion15FusionCallbacksIS1I_NS1Q_17LinearCombinationISJ_fSJ_fLNS_15FloatRoundStyleE2EEES1J_S1O_JEEENS4_5SM1004TMEM4LOAD26SM100_TMEM_LOAD_32dp32b16xENS4_13SM90_TMA_LOADENS12_INS13_ILi1ELi4ELi3EEES16_NST_INS5_IJS17_S1L_EEENS5_IJS1L_SD_EEEEEEENS4_39AutoVectorizingCopyWithAssumedAlignmentILi128EEENS4_14SM90_TMA_STOREES25_S27_S27_EEEvvEEEEvNT_6ParamsE)
        /*0008*/ 	.word	0x0000005f


	//----- nvinfo : EIATTR_FRAME_SIZE
	.align		4
.L_19:
        /*000c*/ 	.byte	0x04, 0x11
        /*000e*/ 	.short	(.L_21 - .L_20)
	.align		4
.L_20:
        /*0010*/ 	.word	index@($__internal_2_$__cuda_sm10x_tcgen05_guardrail_trap_unallocated_columns_being_dealloced)
        /*0014*/ 	.word	0x00000000


	//----- nvinfo : EIATTR_FRAME_SIZE
	.align		4
.L_21:
        /*0018*/ 	.byte	0x04, 0x11
        /*001a*/ 	.short	(.L_23 - .L_22)
	.align		4
.L_22:
        /*001c*/ 	.word	index@($__internal_1_$__cuda_sm10x_tcgen05_guardrail_trap_phase_invalid_during_alloc)
        /*0020*/ 	.word	0x00000000


	//----- nvinfo : EIATTR_FRAME_SIZE
	.align		4
.L_23:
        /*0024*/ 	.byte	0x04, 0x11
        /*0026*/ 	.short	(.L_25 - .L_24)
	.align		4
.L_24:
        /*0028*/ 	.word	index@($__internal_0_$__cuda_sm10x_tcgen05_guardrail_trap_col_being_dealloced_not_returned_by_alloc)
        /*002c*/ 	.word	0x00000000


	//----- nvinfo : EIATTR_FRAME_SIZE
	.align		4
.L_25:
        /*0030*/ 	.byte	0x04, 0x11
        /*0032*/ 	.short	(.L_27 - .L_26)
	.align		4
.L_26:
        /*0034*/ 	.word	index@(_ZN7cutlass13device_kernelINS_4gemm6kernel13GemmUniversalIN4cute5tupleIJiiiiEEENS1_10collective13CollectiveMmaINS1_35MainloopSm100TmaUmmaWarpSpecializedILi3ELi2ELi4ENS5_IJNS4_1CILi4EEENSA_ILi2EEENSA_ILi1EEEEEEEENS5_IJNSA_ILi128EEESG_NSA_ILi64EEEEEENS_6half_tENS5_IJSD_llEEESJ_SK_NS4_8TiledMMAINS4_8MMA_AtomIJNS4_26SM100_MMA_F16BF16_2x1SM_SSISJ_SJ_fLi128ELi128ELNS4_4UMMA5MajorE1ELSP_1ELNSO_7ScaleInE0ELSQ_0EEEEEENS4_6LayoutINS5_IJSD_SD_SD_EEENS5_IJNSA_ILi0EEESV_SV_EEEEENS5_IJNS4_10UnderscoreESY_SY_EEEEENS4_28SM100_TMA_2SM_LOAD_MULTICASTENS4_14ComposedLayoutINS4_7SwizzleILi3ELi4ELi3EEENS4_18smem_ptr_flag_bitsILi16EEENST_INS5_IJSH_NSA_ILi8EEEEEENS5_IJSD_SH_EEEEEEEvNS4_8identityES11_S1B_vS1C_EENS_8epilogue10collective18CollectiveEpilogueINS1E_23Sm100TmaWarpSpecializedILi4ELi2ELi16ELb1ELb0EEEJNS5_IJSH_SG_SH_EEENS5_IJNST_ISH_SD_EENST_INS5_IJNSA_ILi16EEESC_EEES19_EEEEESJ_NS5_IJlSD_lEEESJ_S1P_NS1E_6fusion15FusionCallbacksIS1I_NS1Q_17LinearCombinationISJ_fSJ_fLNS_15FloatRoundStyleE2EEES1J_S1O_JEEENS4_5SM1004TMEM4LOAD26SM100_TMEM_LOAD_32dp32b16xENS4_13SM90_TMA_LOADENS12_INS13_ILi1ELi4ELi3EEES16_NST_INS5_IJS17_S1L_EEENS5_IJS1L_SD_EEEEEEENS4_39AutoVectorizingCopyWithAssumedAlignmentILi128EEENS4_14SM90_TMA_STOREES25_S27_S27_EEEvvEEEEvNT_6ParamsE)
        /*0038*/ 	.word	0x00000000


	//----- nvinfo : EIATTR_MIN_STACK_SIZE
	.align		4
.L_27:
        /*003c*/ 	.byte	0x04, 0x12
        /*003e*/ 	.short	(.L_29 - .L_28)
	.align		4
.L_28:
        /*0040*/ 	.word	index@(_ZN7cutlass13device_kernelINS_4gemm6kernel13GemmUniversalIN4cute5tupleIJiiiiEEENS1_10collective13CollectiveMmaINS1_35MainloopSm100TmaUmmaWarpSpecializedILi3ELi2ELi4ENS5_IJNS4_1CILi4EEENSA_ILi2EEENSA_ILi1EEEEEEEENS5_IJNSA_ILi128EEESG_NSA_ILi64EEEEEENS_6half_tENS5_IJSD_llEEESJ_SK_NS4_8TiledMMAINS4_8MMA_AtomIJNS4_26SM100_MMA_F16BF16_2x1SM_SSISJ_SJ_fLi128ELi128ELNS4_4UMMA5MajorE1ELSP_1ELNSO_7ScaleInE0ELSQ_0EEEEEENS4_6LayoutINS5_IJSD_SD_SD_EEENS5_IJNSA_ILi0EEESV_SV_EEEEENS5_IJNS4_10UnderscoreESY_SY_EEEEENS4_28SM100_TMA_2SM_LOAD_MULTICASTENS4_14ComposedLayoutINS4_7SwizzleILi3ELi4ELi3EEENS4_18smem_ptr_flag_bitsILi16EEENST_INS5_IJSH_NSA_ILi8EEEEEENS5_IJSD_SH_EEEEEEEvNS4_8identityES11_S1B_vS1C_EENS_8epilogue10collective18CollectiveEpilogueINS1E_23Sm100TmaWarpSpecializedILi4ELi2ELi16ELb1ELb0EEEJNS5_IJSH_SG_SH_EEENS5_IJNST_ISH_SD_EENST_INS5_IJNSA_ILi16EEESC_EEES19_EEEEESJ_NS5_IJlSD_lEEESJ_S1P_NS1E_6fusion15FusionCallbacksIS1I_NS1Q_17LinearCombinationISJ_fSJ_fLNS_15FloatRoundStyleE2EEES1J_S1O_JEEENS4_5SM1004TMEM4LOAD26SM100_TMEM_LOAD_32dp32b16xENS4_13SM90_TMA_LOADENS12_INS13_ILi1ELi4ELi3EEES16_NST_INS5_IJS17_S1L_EEENS5_IJS1L_SD_EEEEEEENS4_39AutoVectorizingCopyWithAssumedAlignmentILi128EEENS4_14SM90_TMA_STOREES25_S27_S27_EEEvvEEEEvNT_6ParamsE)
        /*0044*/ 	.word	0x00000000
.L_29:


//--------------------- .nv.compat                --------------------------
	.section	.nv.compat,"",@"SHT_CUDA_COMPAT_INFO"
	.align	4
        /*0000*/ 	.byte	0x02, 0x09, 0x01, 0x00, 0x02, 0x02, 0x02, 0x00, 0x02, 0x05, 0x05, 0x00, 0x03, 0x07, 0x01, 0x01
        /*0010*/ 	.byte	0x02, 0x03, 0x01, 0x00, 0x02, 0x06, 0x01, 0x00, 0x04, 0x0b, 0x08, 0x00, 0x09, 0x00, 0x00, 0x00
        /*0020*/ 	.byte	0x00, 0x00, 0x00, 0x00


//--------------------- .nv.info._ZN7cutlass13device_kernelINS_4gemm6kernel13GemmUniversalIN4cute5tupleIJiiiiEEENS1_10collective13CollectiveMmaINS1_35MainloopSm100TmaUmmaWarpSpecializedILi3ELi2ELi4ENS5_IJNS4_1CILi4EEENSA_ILi2EEENSA_ILi1EEEEEEEENS5_IJNSA_ILi128EEESG_NSA_ILi64EEEEEENS_6half_tENS5_IJSD_llEEESJ_SK_NS4_8TiledMMAINS4_8MMA_AtomIJNS4_26SM100_MMA_F16BF16_2x1SM_SSISJ_SJ_fLi128ELi128ELNS4_4UMMA5MajorE1ELSP_1ELNSO_7ScaleInE0ELSQ_0EEEEEENS4_6LayoutINS5_IJSD_SD_SD_EEENS5_IJNSA_ILi0EEESV_SV_EEEEENS5_IJNS4_10UnderscoreESY_SY_EEEEENS4_28SM100_TMA_2SM_LOAD_MULTICASTENS4_14ComposedLayoutINS4_7SwizzleILi3ELi4ELi3EEENS4_18smem_ptr_flag_bitsILi16EEENST_INS5_IJSH_NSA_ILi8EEEEEENS5_IJSD_SH_EEEEEEEvNS4_8identityES11_S1B_vS1C_EENS_8epilogue10collective18CollectiveEpilogueINS1E_23Sm100TmaWarpSpecializedILi4ELi2ELi16ELb1ELb0EEEJNS5_IJSH_SG_SH_EEENS5_IJNST_ISH_SD_EENST_INS5_IJNSA_ILi16EEESC_EEES19_EEEEESJ_NS5_IJlSD_lEEESJ_S1P_NS1E_6fusion15FusionCallbacksIS1I_NS1Q_17LinearCombinationISJ_fSJ_fLNS_15FloatRoundStyleE2EEES1J_S1O_JEEENS4_5SM1004TMEM4LOAD26SM100_TMEM_LOAD_32dp32b16xENS4_13SM90_TMA_LOADENS12_INS13_ILi1ELi4ELi3EEES16_NST_INS5_IJS17_S1L_EEENS5_IJS1L_SD_EEEEEEENS4_39AutoVectorizingCopyWithAssumedAlignmentILi128EEENS4_14SM90_TMA_STOREES25_S27_S27_EEEvvEEEEvNT_6ParamsE --------------------------
	.section	.nv.info._ZN7cutlass13device_kernelINS_4gemm6kernel13GemmUniversalIN4cute5tupleIJiiiiEEENS1_10collective13CollectiveMmaINS1_35MainloopSm100TmaUmmaWarpSpecializedILi3ELi2ELi4ENS5_IJNS4_1CILi4EEENSA_ILi2EEENSA_ILi1EEEEEEEENS5_IJNSA_ILi128EEESG_NSA_ILi64EEEEEENS_6half_tENS5_IJSD_llEEESJ_SK_NS4_8TiledMMAINS4_8MMA_AtomIJNS4_26SM100_MMA_F16BF16_2x1SM_SSISJ_SJ_fLi128ELi128ELNS4_4UMMA5MajorE1ELSP_1ELNSO_7ScaleInE0ELSQ_0EEEEEENS4_6LayoutINS5_IJSD_SD_SD_EEENS5_IJNSA_ILi0EEESV_SV_EEEEENS5_IJNS4_10UnderscoreESY_SY_EEEEENS4_28SM100_TMA_2SM_LOAD_MULTICASTENS4_14ComposedLayoutINS4_7SwizzleILi3ELi4ELi3EEENS4_18smem_ptr_flag_bitsILi16EEENST_INS5_IJSH_NSA_ILi8EEEEEENS5_IJSD_SH_EEEEEEEvNS4_8identityES11_S1B_vS1C_EENS_8epilogue10collective18CollectiveEpilogueINS1E_23Sm100TmaWarpSpecializedILi4ELi2ELi16ELb1ELb0EEEJNS5_IJSH_SG_SH_EEENS5_IJNST_ISH_SD_EENST_INS5_IJNSA_ILi16EEESC_EEES19_EEEEESJ_NS5_IJlSD_lEEESJ_S1P_NS1E_6fusion15FusionCallbacksIS1I_NS1Q_17LinearCombinationISJ_fSJ_fLNS_15FloatRoundStyleE2EEES1J_S1O_JEEENS4_5SM1004TMEM4LOAD26SM100_TMEM_LOAD_32dp32b16xENS4_13SM90_TMA_LOADENS12_INS13_ILi1ELi4ELi3EEES16_NST_INS5_IJS17_S1L_EEENS5_IJS1L_SD_EEEEEEENS4_39AutoVectorizingCopyWithAssumedAlignmentILi128EEENS4_14SM90_TMA_STOREES25_S27_S27_EEEvvEEEEvNT_6ParamsE,"",@"SHT_CUDA_INFO"
	.sectionflags	@""
	.align	4


	//----- nvinfo : EIATTR_CUDA_API_VERSION
	.align		4
        /*0000*/ 	.byte	0x04, 0x37
        /*0002*/ 	.short	(.L_31 - .L_30)
.L_30:
        /*0004*/ 	.word	0x00000082


	//----- nvinfo : EIATTR_KPARAM_INFO
	.align		4
.L_31:
        /*0008*/ 	.byte	0x04, 0x17
        /*000a*/ 	.short	(.L_33 - .L_32)
.L_32:
        /*000c*/ 	.word	0x00000000
        /*0010*/ 	.short	0x0000
        /*0012*/ 	.short	0x0000
        /*0014*/ 	.byte	0x00, 0xf0, 0x01, 0x20


	//----- nvinfo : EIATTR_AT_ENTRY_FRAGMENTS
	.align		4
.L_33:
        /*0018*/ 	.byte	0x04, 0x4f
        /*001a*/ 	.short	(.L_35 - .L_34)


	//   ....[0]....
.L_34:
        /*001c*/ 	.word	0x00000007


	//----- nvinfo : EIATTR_RESERVED_SMEM_USED
	.align		4
.L_35:
        /*0020*/ 	.byte	0x01, 0x41
	.zero		2


	//----- nvinfo : EIATTR_SPARSE_MMA_MASK
	.align		4
        /*0024*/ 	.byte	0x03, 0x50
        /*0026*/ 	.short	0x0000


	//----- nvinfo : EIATTR_TCGEN05_2CTA_USED
	.align		4
        /*0028*/ 	.byte	0x01, 0x52
	.zero		2


	//----- nvinfo : EIATTR_MAXREG_COUNT
	.align		4
        /*002c*/ 	.byte	0x03, 0x1b
        /*002e*/ 	.short	0x00ff


	//----- nvinfo : EIATTR_NUM_BARRIERS
	.align		4
        /*0030*/ 	.byte	0x02, 0x4c
        /*0032*/ 	.byte	0x07
	.zero		1


	//----- nvinfo : EIATTR_EXTERNS
	.align		4
        /*0034*/ 	.byte	0x04, 0x0f
        /*0036*/ 	.short	(.L_37 - .L_36)


	//   ....[0]....
	.align		4
.L_36:
        /*0038*/ 	.word	index@(__assertfail)


	//----- nvinfo : EIATTR_MERCURY_ISA_VERSION
	.align		4
.L_37:
        /*003c*/ 	.byte	0x03, 0x5f
        /*003e*/ 	.short	0x0101


	//----- nvinfo : EIATTR_INT_WARP_WIDE_INSTR_OFFSETS
	.align		4
        /*0040*/ 	.byte	0x04, 0x31
        /*0042*/ 	.short	(.L_39 - .L_38)


	//   ....[0]....
.L_38:
        /*0044*/ 	.word	0x00000d30


	//   ....[1]....
        /*0048*/ 	.word	0x00000dd0


	//   ....[2]....
        /*004c*/ 	.word	0x00002460


	//   ....[3]....
        /*0050*/ 	.word	0x00004290


	//   ....[4]....
        /*0054*/ 	.word	0x000042b0


	//   ....[5]....
        /*0058*/ 	.word	0x000042e0


	//   ....[6]....
        /*005c*/ 	.word	0x00004bf0


	//   ....[7]....
        /*0060*/ 	.word	0x00004c10


	//   ....[8]....
        /*0064*/ 	.word	0x00004ce0


	//   ....[9]....
        /*0068*/ 	.word	0x00004dc0


	//   ....[10]....
        /*006c*/ 	.word	0x00004de0


	//   ....[11]....
        /*0070*/ 	.word	0x00004ea0


	//   ....[12]....
        /*0074*/ 	.word	0x00004fa0


	//   ....[13]....
        /*0078*/ 	.word	0x00004fc0


	//   ....[14]....
        /*007c*/ 	.word	0x000050f0


	//   ....[15]....
        /*0080*/ 	.word	0x00005270


	//   ....[16]....
        /*0084*/ 	.word	0x00005280


	//   ....[17]....
        /*0088*/ 	.word	0x000053a0


	//----- nvinfo : EIATTR_COOP_GROUP_MASK_REGIDS
	.align		4
.L_39:
        /*008c*/ 	.byte	0x04, 0x29
        /*008e*/ 	.short	(.L_41 - .L_40)


	//   ....[0]....
.L_40:
        /*0090*/ 	.word	0xffffffff


	//   ....[1]....
        /*0094*/ 	.word	0xffffffff


	//   ....[2]....
        /*0098*/ 	.word	0xffffffff


	//   ....[3]....
        /*009c*/ 	.word	0xffffffff


	//   ....[4]....
        /*00a0*/ 	.word	0xffffffff


	//   ....[5]....
        /*00a4*/ 	.word	0xffffffff


	//   ....[6]....
        /*00a8*/ 	.word	0xffffffff


	//   ....[7]....
        /*00ac*/ 	.word	0xffffffff


	//   ....[8]....
        /*00b0*/ 	.word	0xffffffff


	//   ....[9]....
        /*00b4*/ 	.word	0xffffffff


	//   ....[10]....
        /*00b8*/ 	.word	0xffffffff


	//   ....[11]....
        /*00bc*/ 	.word	0xffffffff


	//   ....[12]....
        /*00c0*/ 	.word	0xffffffff


	//   ....[13]....
        /*00c4*/ 	.word	0xffffffff


	//----- nvinfo : EIATTR_COOP_GROUP_INSTR_OFFSETS
	.align		4
.L_41:
        /*00c8*/ 	.byte	0x04, 0x28
        /*00ca*/ 	.short	(.L_43 - .L_42)


	//   ....[0]....
.L_42:
        /*00cc*/ 	.word	0x000000c0


	//   ....[1]....
        /*00d0*/ 	.word	0x00000500


	//   ....[2]....
        /*00d4*/ 	.word	0x000006a0


	//   ....[3]....
        /*00d8*/ 	.word	0x00000830


	//   ....[4]....
        /*00dc*/ 	.word	0x00000920


	//   ....[5]....
        /*00e0*/ 	.word	0x00000a80


	//   ....[6]....
        /*00e4*/ 	.word	0x00000c10


	//   ....[7]....
        /*00e8*/ 	.word	0x00000e50


	//   ....[8]....
        /*00ec*/ 	.word	0x00002340


	//   ....[9]....
        /*00f0*/ 	.word	0x00003090


	//   ....[10]....
        /*00f4*/ 	.word	0x00003560


	//   ....[11]....
        /*00f8*/ 	.word	0x00003590


	//   ....[12]....
        /*00fc*/ 	.word	0x00004190


	//   ....[13]....
        /*0100*/ 	.word	0x000043a0


	//----- nvinfo : EIATTR_VRC_CTA_INIT_COUNT
	.align		4
.L_43:
        /*0104*/ 	.byte	0x02, 0x4a
        /*0106*/ 	.byte	0x80
	.zero		1


	//----- nvinfo : EIATTR_SYSCALL_OFFSETS
	.align		4
        /*0108*/ 	.byte	0x04, 0x46
        /*010a*/ 	.short	(.L_45 - .L_44)


	//   ....[0]....
.L_44:
        /*010c*/ 	.word	0x00005ee0


	//   ....[1]....
        /*0110*/ 	.word	0x00005fd0


	//   ....[2]....
        /*0114*/ 	.word	0x000066d0


	//   ....[3]....
        /*0118*/ 	.word	0x00006ff0


	//   ....[4]....
        /*011c*/ 	.word	0x000078b0


	//   ....[5]....
        /*0120*/ 	.word	0x00008170


	//----- nvinfo : EIATTR_MBARRIER_INSTR_OFFSETS
	.align		4
.L_45:
        /*0124*/ 	.byte	0x04, 0x39
        /*0126*/ 	.short	(.L_47 - .L_46)


	//   ....[0]....
.L_46:
        /*0128*/ 	.word	0x00000630
        /*012c*/ 	.word	0x000000ff
        /*0130*/ 	.word	0x00000000
        /*0134*/ 	.short	0x0100
        /*0136*/ 	.byte	0x07
	.zero		1


	//   ....[1]....
        /*0138*/ 	.word	0x00000640
        /*013c*/ 	.word	0x000000ff
        /*0140*/ 	.word	0x00000018
        /*0144*/ 	.short	0x0100
        /*0146*/ 	.byte	0x07
	.zero		1


	//   ....[2]....
        /*0148*/ 	.word	0x00000650
        /*014c*/ 	.word	0x000000ff
        /*0150*/ 	.word	0x00000008
        /*0154*/ 	.short	0x0100
        /*0156*/ 	.byte	0x07
	.zero		1


	//   ....[3]....
        /*0158*/ 	.word	0x00000660
        /*015c*/ 	.word	0x000000ff
        /*0160*/ 	.word	0x00000020
        /*0164*/ 	.short	0x0100
        /*0166*/ 	.byte	0x07
	.zero		1


	//   ....[4]....
        /*0168*/ 	.word	0x00000670
        /*016c*/ 	.word	0x000000ff
        /*0170*/ 	.word	0x00000010
        /*0174*/ 	.short	0x0100
        /*0176*/ 	.byte	0x07
	.zero		1


	//   ....[5]....
        /*0178*/ 	.word	0x00000680
        /*017c*/ 	.word	0x000000ff
        /*0180*/ 	.word	0x00000028
        /*0184*/ 	.short	0x0100
        /*0186*/ 	.byte	0x07
	.zero		1


	//   ....[6]....
        /*0188*/ 	.word	0x000007a0
        /*018c*/ 	.word	0x000000ff
        /*0190*/ 	.word	0x00000030
        /*0194*/ 	.short	0x0100
        /*0196*/ 	.byte	0x07
	.zero		1


	//   ....[7]....
        /*0198*/ 	.word	0x000007b0
        /*019c*/ 	.word	0x000000ff
        /*01a0*/ 	.word	0x00000050
        /*01a4*/ 	.short	0x0100
        /*01a6*/ 	.byte	0x07
	.zero		1


	//   ....[8]....
        /*01a8*/ 	.word	0x000007c0
        /*01ac*/ 	.word	0x000000ff
        /*01b0*/ 	.word	0x00000038
        /*01b4*/ 	.short	0x0100
        /*01b6*/ 	.byte	0x07
	.zero		1


	//   ....[9]....
        /*01b8*/ 	.word	0x000007d0
        /*01bc*/ 	.word	0x000000ff
        /*01c0*/ 	.word	0x00000058
        /*01c4*/ 	.short	0x0100
        /*01c6*/ 	.byte	0x07
	.zero		1


	//   ....[10]....
        /*01c8*/ 	.word	0x000007e0
        /*01cc*/ 	.word	0x000000ff
        /*01d0*/ 	.word	0x00000040
        /*01d4*/ 	.short	0x0100
        /*01d6*/ 	.byte	0x07
	.zero		1


	//   ....[11]....
        /*01d8*/ 	.word	0x000007f0
        /*01dc*/ 	.word	0x000000ff
        /*01e0*/ 	.word	0x00000060
        /*01e4*/ 	.short	0x0100
        /*01e6*/ 	.byte	0x07
	.zero		1


	//   ....[12]....
        /*01e8*/ 	.word	0x00000800
        /*01ec*/ 	.word	0x000000ff
        /*01f0*/ 	.word	0x00000048
        /*01f4*/ 	.short	0x0100
        /*01f6*/ 	.byte	0x07
	.zero		1


	//   ....[13]....
        /*01f8*/ 	.word	0x00000810
        /*01fc*/ 	.word	0x000000ff
        /*0200*/ 	.word	0x00000068
        /*0204*/ 	.short	0x0100
        /*0206*/ 	.byte	0x07
	.zero		1


	//   ....[14]....
        /*0208*/ 	.word	0x000008f0
        /*020c*/ 	.word	0x000000ff
        /*0210*/ 	.word	0x00000070
        /*0214*/ 	.short	0x0100
        /*0216*/ 	.byte	0x05
	.zero		1


	//   ....[15]....
        /*0218*/ 	.word	0x00000900
        /*021c*/ 	.word	0x000000ff
        /*0220*/ 	.word	0x00000078
        /*0224*/ 	.short	0x0100
        /*0226*/ 	.byte	0x05
	.zero		1


	//   ....[16]....
        /*0228*/ 	.word	0x00000a30
        /*022c*/ 	.word	0x000000ff
        /*0230*/ 	.word	0x00000080
        /*0234*/ 	.short	0x0100
        /*0236*/ 	.byte	0x05
	.zero		1


	//   ....[17]....
        /*0238*/ 	.word	0x00000a40
        /*023c*/ 	.word	0x000000ff
        /*0240*/ 	.word	0x00000090
        /*0244*/ 	.short	0x0100
        /*0246*/ 	.byte	0x05
	.zero		1


	//   ....[18]....
        /*0248*/ 	.word	0x00000a50
        /*024c*/ 	.word	0x000000ff
        /*0250*/ 	.word	0x00000088
        /*0254*/ 	.short	0x0100
        /*0256*/ 	.byte	0x05
	.zero		1


	//   ....[19]....
        /*0258*/ 	.word	0x00000a60
        /*025c*/ 	.word	0x000000ff
        /*0260*/ 	.word	0x00000098
        /*0264*/ 	.short	0x0100
        /*0266*/ 	.byte	0x05
	.zero		1


	//   ....[20]....
        /*0268*/ 	.word	0x00000b80
        /*026c*/ 	.word	0x000000ff
        /*0270*/ 	.word	0x000000a0
        /*0274*/ 	.short	0x0100
        /*0276*/ 	.byte	0x07
	.zero		1


	//   ....[21]....
        /*0278*/ 	.word	0x00000b90
        /*027c*/ 	.word	0x000000ff
        /*0280*/ 	.word	0x000000c0
        /*0284*/ 	.short	0x0100
        /*0286*/ 	.byte	0x07
	.zero		1


	//   ....[22]....
        /*0288*/ 	.word	0x00000ba0
        /*028c*/ 	.word	0x000000ff
        /*0290*/ 	.word	0x000000a8
        /*0294*/ 	.short	0x0100
        /*0296*/ 	.byte	0x07
	.zero		1


	//   ....[23]....
        /*0298*/ 	.word	0x00000bb0
        /*029c*/ 	.word	0x000000ff
        /*02a0*/ 	.word	0x000000c8
        /*02a4*/ 	.short	0x0100
        /*02a6*/ 	.byte	0x07
	.zero		1


	//   ....[24]....
        /*02a8*/ 	.word	0x00000bc0
        /*02ac*/ 	.word	0x000000ff
        /*02b0*/ 	.word	0x000000b0
        /*02b4*/ 	.short	0x0100
        /*02b6*/ 	.byte	0x07
	.zero		1


	//   ....[25]....
        /*02b8*/ 	.word	0x00000bd0
        /*02bc*/ 	.word	0x000000ff
        /*02c0*/ 	.word	0x000000d0
        /*02c4*/ 	.short	0x0100
        /*02c6*/ 	.byte	0x07
	.zero		1


	//   ....[26]....
        /*02c8*/ 	.word	0x00000be0
        /*02cc*/ 	.word	0x000000ff
        /*02d0*/ 	.word	0x000000b8
        /*02d4*/ 	.short	0x0100
        /*02d6*/ 	.byte	0x07
	.zero		1


	//   ....[27]....
        /*02d8*/ 	.word	0x00000bf0
        /*02dc*/ 	.word	0x000000ff
        /*02e0*/ 	.word	0x000000d8
        /*02e4*/ 	.short	0x0100
        /*02e6*/ 	.byte	0x07
	.zero		1


	//   ....[28]....
        /*02e8*/ 	.word	0x00000ce0
        /*02ec*/ 	.word	0x000000ff
        /*02f0*/ 	.word	0x000000e0
        /*02f4*/ 	.short	0x0100
        /*02f6*/ 	.byte	0x05
	.zero		1


	//   ....[29]....
        /*02f8*/ 	.word	0x00000cf0
        /*02fc*/ 	.word	0x000000ff
        /*0300*/ 	.word	0x000000f0
        /*0304*/ 	.short	0x0100
        /*0306*/ 	.byte	0x05
	.zero		1


	//   ....[30]....
        /*0308*/ 	.word	0x00000d00
        /*030c*/ 	.word	0x000000ff
        /*0310*/ 	.word	0x000000e8
        /*0314*/ 	.short	0x0100
        /*0316*/ 	.byte	0x05
	.zero		1


	//   ....[31]....
        /*0318*/ 	.word	0x00000d10
        /*031c*/ 	.word	0x000000ff
        /*0320*/ 	.word	0x000000f8
        /*0324*/ 	.short	0x0100
        /*0326*/ 	.byte	0x05
	.zero		1


	//   ....[32]....
        /*0328*/ 	.word	0x00000e10
        /*032c*/ 	.word	0x000000ff
        /*0330*/ 	.word	0x00000100
        /*0334*/ 	.short	0x0100
        /*0336*/ 	.byte	0x04
	.zero		1


	//   ....[33]....
        /*0338*/ 	.word	0x00001a40
        /*033c*/ 	.word	0x00000003
        /*0340*/ 	.word	0x000000f0
        /*0344*/ 	.short	0x010a
        /*0346*/ 	.byte	0xff
	.zero		1


	//   ....[34]....
        /*0348*/ 	.word	0x00001a70
        /*034c*/ 	.word	0x00000003
        /*0350*/ 	.word	0x000000e0
        /*0354*/ 	.short	0x0101
        /*0356*/ 	.byte	0xff
	.zero		1


	//   ....[35]....
        /*0358*/ 	.word	0x00001b70
        /*035c*/ 	.word	0x000000ff
        /*0360*/ 	.word	0x00000018
        /*0364*/ 	.short	0x010a
        /*0366*/ 	.byte	0x08
	.zero		1


	//   ....[36]....
        /*0368*/ 	.word	0x00001c40
        /*036c*/ 	.word	0x000000ff
        /*0370*/ 	.word	0x00000018
        /*0374*/ 	.short	0x010a
        /*0376*/ 	.byte	0x21
	.zero		1


	//   ....[37]....
        /*0378*/ 	.word	0x00001df0
        /*037c*/ 	.word	0x000000ff
        /*0380*/ 	.word	0x00000018
        /*0384*/ 	.short	0x010a
        /*0386*/ 	.byte	0x08
	.zero		1


	//   ....[38]....
        /*0388*/ 	.word	0x00001f40
        /*038c*/ 	.word	0x000000ff
        /*0390*/ 	.word	0x00000078
        /*0394*/ 	.short	0x0101
        /*0396*/ 	.byte	0x06
	.zero		1


	//   ....[39]....
        /*0398*/ 	.word	0x00001f60
        /*039c*/ 	.word	0x000000ff
        /*03a0*/ 	.word	0x00000018
        /*03a4*/ 	.short	0x010a
        /*03a6*/ 	.byte	0x08
	.zero		1


	//   ....[40]....
        /*03a8*/ 	.word	0x00001fe0
        /*03ac*/ 	.word	0x000000ff
        /*03b0*/ 	.word	0x00000018
        /*03b4*/ 	.short	0x010a
        /*03b6*/ 	.byte	0x21
	.zero		1


	//   ....[41]....
        /*03b8*/ 	.word	0x00002120
        /*03bc*/ 	.word	0x000000ff
        /*03c0*/ 	.word	0x00000018
        /*03c4*/ 	.short	0x010a
        /*03c6*/ 	.byte	0x08
	.zero		1


	//   ....[42]....
        /*03c8*/ 	.word	0x00002370
        /*03cc*/ 	.word	0x00000002
        /*03d0*/ 	.word	0x00000080
        /*03d4*/ 	.short	0x010a
        /*03d6*/ 	.byte	0xff
	.zero		1


	//   ....[43]....
        /*03d8*/ 	.word	0x00002430
        /*03dc*/ 	.word	0x00000002
        /*03e0*/ 	.word	0x00000000
        /*03e4*/ 	.short	0x0101
        /*03e6*/ 	.byte	0xff
	.zero		1


	//   ....[44]....
        /*03e8*/ 	.word	0x00002990
        /*03ec*/ 	.word	0x000000ff
        /*03f0*/ 	.word	0x00000000
        /*03f4*/ 	.short	0x010a
        /*03f6*/ 	.byte	0x04
	.zero		1


	//   ....[45]....
        /*03f8*/ 	.word	0x00002a20
        /*03fc*/ 	.word	0x000000ff
        /*0400*/ 	.word	0x00000000
        /*0404*/ 	.short	0x010a
        /*0406*/ 	.byte	0x04
	.zero		1


	//   ....[46]....
        /*0408*/ 	.word	0x00002ac0
        /*040c*/ 	.word	0x00000000
        /*0410*/ 	.word	0x00000000
        /*0414*/ 	.short	0x010a
        /*0416*/ 	.byte	0xff
	.zero		1


	//   ....[47]....
        /*0418*/ 	.word	0x00002bf0
        /*041c*/ 	.word	0x00000000
        /*0420*/ 	.word	0x000000e0
        /*0424*/ 	.short	0x010a
        /*0426*/ 	.byte	0xff
	.zero		1


	//   ....[48]....
        /*0428*/ 	.word	0x00002c60
        /*042c*/ 	.word	0x00000004
        /*0430*/ 	.word	0x00000000
        /*0434*/ 	.short	0x0101
        /*0436*/ 	.byte	0xff
	.zero		1


	//   ....[49]....
        /*0438*/ 	.word	0x00002c80
        /*043c*/ 	.word	0x000000ff
        /*0440*/ 	.word	0x00000090
        /*0444*/ 	.short	0x010a
        /*0446*/ 	.byte	0x05
	.zero		1


	//   ....[50]....
        /*0448*/ 	.word	0x00002da0
        /*044c*/ 	.word	0x00000000
        /*0450*/ 	.word	0x00000080
        /*0454*/ 	.short	0x010a
        /*0456*/ 	.byte	0xff
	.zero		1


	//   ....[51]....
        /*0458*/ 	.word	0x00002ea0
        /*045c*/ 	.word	0x00000000
        /*0460*/ 	.word	0x00000000
        /*0464*/ 	.short	0x0101
        /*0466*/ 	.byte	0xff
	.zero		1


	//   ....[52]....
        /*0468*/ 	.word	0x00002f30
        /*046c*/ 	.word	0x000000ff
        /*0470*/ 	.word	0x00000090
        /*0474*/ 	.short	0x0106
        /*0476*/ 	.byte	0x05
	.zero		1


	//   ....[53]....
        /*0478*/ 	.word	0x00002f50
        /*047c*/ 	.word	0x000000ff
        /*0480*/ 	.word	0x00000090
        /*0484*/ 	.short	0x010a
        /*0486*/ 	.byte	0x05
	.zero		1


	//   ....[54]....
        /*0488*/ 	.word	0x00002fe0
        /*048c*/ 	.word	0x000000ff
        /*0490*/ 	.word	0x00000090
        /*0494*/ 	.short	0x0106
        /*0496*/ 	.byte	0x04
	.zero		1


	//   ....[55]....
        /*0498*/ 	.word	0x00003020
        /*049c*/ 	.word	0x00000000
        /*04a0*/ 	.word	0x00000090
        /*04a4*/ 	.short	0x010a
        /*04a6*/ 	.byte	0xff
	.zero		1


	//   ....[56]....
        /*04a8*/ 	.word	0x00003260
        /*04ac*/ 	.word	0x000000ff
        /*04b0*/ 	.word	0x00000008
        /*04b4*/ 	.short	0x010a
        /*04b6*/ 	.byte	0x04
	.zero		1


	//   ....[57]....
        /*04b8*/ 	.word	0x00003280
        /*04bc*/ 	.word	0x000000ff
        /*04c0*/ 	.word	0x00000008
        /*04c4*/ 	.short	0x010a
        /*04c6*/ 	.byte	0x04
	.zero		1


	//   ....[58]....
        /*04c8*/ 	.word	0x00003410
        /*04cc*/ 	.word	0x000000ff
        /*04d0*/ 	.word	0x00000008
        /*04d4*/ 	.short	0x010a
        /*04d6*/ 	.byte	0x04
	.zero		1


	//   ....[59]....
        /*04d8*/ 	.word	0x00003430
        /*04dc*/ 	.word	0x000000ff
        /*04e0*/ 	.word	0x00000008
        /*04e4*/ 	.short	0x010a
        /*04e6*/ 	.byte	0x04
	.zero		1


	//   ....[60]....
        /*04e8*/ 	.word	0x000034f0
        /*04ec*/ 	.word	0x000000ff
        /*04f0*/ 	.word	0x00000000
        /*04f4*/ 	.short	0x0101
        /*04f6*/ 	.byte	0x05
	.zero		1


	//   ....[61]....
        /*04f8*/ 	.word	0x00003810
        /*04fc*/ 	.word	0x00000000
        /*0500*/ 	.word	0x00000080
        /*0504*/ 	.short	0x010a
        /*0506*/ 	.byte	0xff
	.zero		1


	//   ....[62]....
        /*0508*/ 	.word	0x000038d0
        /*050c*/ 	.word	0x00000000
        /*0510*/ 	.word	0x00000000
        /*0514*/ 	.short	0x0101
        /*0516*/ 	.byte	0xff
	.zero		1


	//   ....[63]....
        /*0518*/ 	.word	0x00003990
        /*051c*/ 	.word	0x000000ff
        /*0520*/ 	.word	0x00000000
        /*0524*/ 	.short	0x010a
        /*0526*/ 	.byte	0x06
	.zero		1


	//   ....[64]....
        /*0528*/ 	.word	0x000039a0
        /*052c*/ 	.word	0x000000ff
        /*0530*/ 	.word	0x000000c0
        /*0534*/ 	.short	0x010a
        /*0536*/ 	.byte	0x07
	.zero		1


	//   ....[65]....
        /*0538*/ 	.word	0x00003a50
        /*053c*/ 	.word	0x000000ff
        /*0540*/ 	.word	0x00000000
        /*0544*/ 	.short	0x010a
        /*0546*/ 	.byte	0x06
	.zero		1


	//   ....[66]....
        /*0548*/ 	.word	0x00003b80
        /*054c*/ 	.word	0x000000ff
        /*0550*/ 	.word	0x00000000
        /*0554*/ 	.short	0x010a
        /*0556*/ 	.byte	0x1e
	.zero		1


	//   ....[67]....
        /*0558*/ 	.word	0x00003e80
        /*055c*/ 	.word	0x000000ff
        /*0560*/ 	.word	0x00000000
        /*0564*/ 	.short	0x010a
        /*0566*/ 	.byte	0x07
	.zero		1


	//   ....[68]....
        /*0568*/ 	.word	0x00003f10
        /*056c*/ 	.word	0x000000ff
        /*0570*/ 	.word	0x00000000
        /*0574*/ 	.short	0x010a
        /*0576*/ 	.byte	0x07
	.zero		1


	//   ....[69]....
        /*0578*/ 	.word	0x00003fa0
        /*057c*/ 	.word	0x000000ff
        /*0580*/ 	.word	0x00000000
        /*0584*/ 	.short	0x010a
        /*0586*/ 	.byte	0x07
	.zero		1


	//   ....[70]....
        /*0588*/ 	.word	0x00004040
        /*058c*/ 	.word	0x00000000
        /*0590*/ 	.word	0x00000000
        /*0594*/ 	.short	0x010a
        /*0596*/ 	.byte	0xff
	.zero		1


	//   ....[71]....
        /*0598*/ 	.word	0x00004080
        /*059c*/ 	.word	0x00000000
        /*05a0*/ 	.word	0x00000000
        /*05a4*/ 	.short	0x010a
        /*05a6*/ 	.byte	0xff
	.zero		1


	//   ....[72]....
        /*05a8*/ 	.word	0x000040f0
        /*05ac*/ 	.word	0x000000ff
        /*05b0*/ 	.word	0x00000000
        /*05b4*/ 	.short	0x0101
        /*05b6*/ 	.byte	0x06
	.zero		1


	//   ....[73]....
        /*05b8*/ 	.word	0x00004130
        /*05bc*/ 	.word	0x000000ff
        /*05c0*/ 	.word	0x00000100
        /*05c4*/ 	.short	0x010a
        /*05c6*/ 	.byte	0x05
	.zero		1


	//   ....[74]....
        /*05c8*/ 	.word	0x00004180
        /*05cc*/ 	.word	0x000000ff
        /*05d0*/ 	.word	0x00000000
        /*05d4*/ 	.short	0x0101
        /*05d6*/ 	.byte	0x06
	.zero		1


	//   ....[75]....
        /*05d8*/ 	.word	0x00004590
        /*05dc*/ 	.word	0x00000000
        /*05e0*/ 	.word	0x00000080
        /*05e4*/ 	.short	0x010a
        /*05e6*/ 	.byte	0xff
	.zero		1


	//   ....[76]....
        /*05e8*/ 	.word	0x00004650
        /*05ec*/ 	.word	0x00000000
        /*05f0*/ 	.word	0x00000000
        /*05f4*/ 	.short	0x0101
        /*05f6*/ 	.byte	0xff
	.zero		1


	//   ....[77]....
        /*05f8*/ 	.word	0x00004970
        /*05fc*/ 	.word	0x000000ff
        /*0600*/ 	.word	0x00000078
        /*0604*/ 	.short	0x010a
        /*0606*/ 	.byte	0x04
	.zero		1


	//   ....[78]....
        /*0608*/ 	.word	0x00004b70
        /*060c*/ 	.word	0x000000ff
        /*0610*/ 	.word	0x00000050
        /*0614*/ 	.short	0x010a
        /*0616*/ 	.byte	0x04
	.zero		1


	//   ....[79]....
        /*0618*/ 	.word	0x00004d60
        /*061c*/ 	.word	0x000000ff
        /*0620*/ 	.word	0x00000030
        /*0624*/ 	.short	0x010b
        /*0626*/ 	.byte	0x04
	.zero		1


	//   ....[80]....
        /*0628*/ 	.word	0x00004d70
        /*062c*/ 	.word	0x000000ff
        /*0630*/ 	.word	0x00000000
        /*0634*/ 	.short	0x0101
        /*0636*/ 	.byte	0x07
	.zero		1


	//   ....[81]....
        /*0638*/ 	.word	0x00004d90
        /*063c*/ 	.word	0x000000ff
        /*0640*/ 	.word	0x00000058
        /*0644*/ 	.short	0x010a
        /*0646*/ 	.byte	0x04
	.zero		1


	//   ....[82]....
        /*0648*/ 	.word	0x00004f40
        /*064c*/ 	.word	0x000000ff
        /*0650*/ 	.word	0x00000038
        /*0654*/ 	.short	0x010b
        /*0656*/ 	.byte	0x04
	.zero		1


	//   ....[83]....
        /*0658*/ 	.word	0x00004f50
        /*065c*/ 	.word	0x000000ff
        /*0660*/ 	.word	0x00000000
        /*0664*/ 	.short	0x0101
        /*0666*/ 	.byte	0x07
	.zero		1


	//   ....[84]....
        /*0668*/ 	.word	0x00004f60
        /*066c*/ 	.word	0x000000ff
        /*0670*/ 	.word	0x00000060
        /*0674*/ 	.short	0x010a
        /*0676*/ 	.byte	0x04
	.zero		1


	//   ....[85]....
        /*0678*/ 	.word	0x00005190
        /*067c*/ 	.word	0x000000ff
        /*0680*/ 	.word	0x00000040
        /*0684*/ 	.short	0x010b
        /*0686*/ 	.byte	0x04
	.zero		1


	//   ....[86]....
        /*0688*/ 	.word	0x00005200
        /*068c*/ 	.word	0x000000ff
        /*0690*/ 	.word	0x00000000
        /*0694*/ 	.short	0x0101
        /*0696*/ 	.byte	0x07
	.zero		1


	//   ....[87]....
        /*0698*/ 	.word	0x00005240
        /*069c*/ 	.word	0x000000ff
        /*06a0*/ 	.word	0x00000068
        /*06a4*/ 	.short	0x010a
        /*06a6*/ 	.byte	0x04
	.zero		1


	//   ....[88]....
        /*06a8*/ 	.word	0x00005470
        /*06ac*/ 	.word	0x000000ff
        /*06b0*/ 	.word	0x00000048
        /*06b4*/ 	.short	0x010b
        /*06b6*/ 	.byte	0x04
	.zero		1


	//   ....[89]....
        /*06b8*/ 	.word	0x00005490
        /*06bc*/ 	.word	0x000000ff
        /*06c0*/ 	.word	0x00000000
        /*06c4*/ 	.short	0x0101
        /*06c6*/ 	.byte	0x05
	.zero		1


	//   ....[90]....
        /*06c8*/ 	.word	0x000054c0
        /*06cc*/ 	.word	0x000000ff
        /*06d0*/ 	.word	0x00000050
        /*06d4*/ 	.short	0x010a
        /*06d6*/ 	.byte	0x04
	.zero		1


	//   ....[91]....
        /*06d8*/ 	.word	0x000054e0
        /*06dc*/ 	.word	0x000000ff
        /*06e0*/ 	.word	0x00000058
        /*06e4*/ 	.short	0x010a
        /*06e6*/ 	.byte	0x04
	.zero		1


	//   ....[92]....
        /*06e8*/ 	.word	0x00005500
        /*06ec*/ 	.word	0x000000ff
        /*06f0*/ 	.word	0x00000060
        /*06f4*/ 	.short	0x010a
        /*06f6*/ 	.byte	0x04
	.zero		1


	//   ....[93]....
        /*06f8*/ 	.word	0x00005540
        /*06fc*/ 	.word	0x00000000
        /*0700*/ 	.word	0x00000068
        /*0704*/ 	.short	0x010a
        /*0706*/ 	.byte	0xff
	.zero		1


	//   ....[94]....
        /*0708*/ 	.word	0x000058a0
        /*070c*/ 	.word	0x00000000
        /*0710*/ 	.word	0x00000080
        /*0714*/ 	.short	0x010a
        /*0716*/ 	.byte	0xff
	.zero		1


	//   ....[95]....
        /*0718*/ 	.word	0x000059b0
        /*071c*/ 	.word	0x00000000
        /*0720*/ 	.word	0x00000000
        /*0724*/ 	.short	0x0101
        /*0726*/ 	.byte	0xff
	.zero		1


	//   ....[96]....
        /*0728*/ 	.word	0x000063b0
        /*072c*/ 	.word	0x000000ff
        /*0730*/ 	.word	0x00000030
        /*0734*/ 	.short	0x010a
        /*0736*/ 	.byte	0x2c
	.zero		1


	//   ....[97]....
        /*0738*/ 	.word	0x000063d0
        /*073c*/ 	.word	0x0000004e
        /*0740*/ 	.word	0x000000a0
        /*0744*/ 	.short	0x010a
        /*0746*/ 	.byte	0xff
	.zero		1


	//   ....[98]....
        /*0748*/ 	.word	0x000064e0
        /*074c*/ 	.word	0x000000ff
        /*0750*/ 	.word	0x00000030
        /*0754*/ 	.short	0x010a
        /*0756*/ 	.byte	0x2c
	.zero		1


	//   ....[99]....
        /*0758*/ 	.word	0x000065b0
        /*075c*/ 	.word	0x0000004e
        /*0760*/ 	.word	0x000000a0
        /*0764*/ 	.short	0x010a
        /*0766*/ 	.byte	0xff
	.zero		1


	//   ....[100]....
        /*0768*/ 	.word	0x00006d60
        /*076c*/ 	.word	0x00000000
        /*0770*/ 	.word	0x00000000
        /*0774*/ 	.short	0x0101
        /*0776*/ 	.byte	0xff
	.zero		1


	//   ....[101]....
        /*0778*/ 	.word	0x00006d70
        /*077c*/ 	.word	0x00000003
        /*0780*/ 	.word	0x00000030
        /*0784*/ 	.short	0x010a
        /*0786*/ 	.byte	0xff
	.zero		1


	//   ....[102]....
        /*0788*/ 	.word	0x00006e30
        /*078c*/ 	.word	0x00000003
        /*0790*/ 	.word	0x00000030
        /*0794*/ 	.short	0x010a
        /*0796*/ 	.byte	0xff
	.zero		1


	//   ....[103]....
        /*0798*/ 	.word	0x00007620
        /*079c*/ 	.word	0x00000056
        /*07a0*/ 	.word	0x00000000
        /*07a4*/ 	.short	0x0101
        /*07a6*/ 	.byte	0xff
	.zero		1


	//   ....[104]....
        /*07a8*/ 	.word	0x00007640
        /*07ac*/ 	.word	0x00000057
        /*07b0*/ 	.word	0x00000030
        /*07b4*/ 	.short	0x010a
        /*07b6*/ 	.byte	0xff
	.zero		1


	//   ....[105]....
        /*07b8*/ 	.word	0x000076f0
        /*07bc*/ 	.word	0x00000057
        /*07c0*/ 	.word	0x00000030
        /*07c4*/ 	.short	0x010a
        /*07c6*/ 	.byte	0xff
	.zero		1


	//   ....[106]....
        /*07c8*/ 	.word	0x00007ee0
        /*07cc*/ 	.word	0x00000056
        /*07d0*/ 	.word	0x00000000
        /*07d4*/ 	.short	0x0101
        /*07d6*/ 	.byte	0xff
	.zero		1


	//   ....[107]....
        /*07d8*/ 	.word	0x00007f00
        /*07dc*/ 	.word	0x0000005c
        /*07e0*/ 	.word	0x00000030
        /*07e4*/ 	.short	0x010a
        /*07e6*/ 	.byte	0xff
	.zero		1


	//   ....[108]....
        /*07e8*/ 	.word	0x00007fb0
        /*07ec*/ 	.word	0x0000005c
        /*07f0*/ 	.word	0x00000030
        /*07f4*/ 	.short	0x010a
        /*07f6*/ 	.byte	0xff
	.zero		1


	//   ....[109]....
        /*07f8*/ 	.word	0x00008260
        /*07fc*/ 	.word	0x0000004e
        /*0800*/ 	.word	0x00000000
        /*0804*/ 	.short	0x0101
        /*0806*/ 	.byte	0xff
	.zero		1


	//   ....[110]....
        /*0808*/ 	.word	0x000087f0
        /*080c*/ 	.word	0x00000002
        /*0810*/ 	.word	0x00000000
        /*0814*/ 	.short	0x0101
        /*0816*/ 	.byte	0xff
	.zero		1


	//   ....[111]....
        /*0818*/ 	.word	0x00008a80
        /*081c*/ 	.word	0x000000ff
        /*0820*/ 	.word	0x00000000
        /*0824*/ 	.short	0x0101
        /*0826*/ 	.byte	0x04
	.zero		1


	//   ....[112]....
        /*0828*/ 	.word	0x00008aa0
        /*082c*/ 	.word	0x00000003
        /*0830*/ 	.word	0x000000f0
        /*0834*/ 	.short	0x010a
        /*0836*/ 	.byte	0xff
	.zero		1


	//   ....[113]....
        /*0838*/ 	.word	0x00008b00
        /*083c*/ 	.word	0x00000002
        /*0840*/ 	.word	0x00000018
        /*0844*/ 	.short	0x010a
        /*0846*/ 	.byte	0xff
	.zero		1


	//   ....[114]....
        /*0848*/ 	.word	0x00008b60
        /*084c*/ 	.word	0x00000002
        /*0850*/ 	.word	0x00000018
        /*0854*/ 	.short	0x010a
        /*0856*/ 	.byte	0xff
	.zero		1


	//   ....[115]....
        /*0858*/ 	.word	0x00008bb0
        /*085c*/ 	.word	0x00000002
        /*0860*/ 	.word	0x00000080
        /*0864*/ 	.short	0x010a
        /*0866*/ 	.byte	0xff
	.zero		1


	//   ....[116]....
        /*0868*/ 	.word	0x00008c10
        /*086c*/ 	.word	0x00000000
        /*0870*/ 	.word	0x00000000
        /*0874*/ 	.short	0x010a
        /*0876*/ 	.byte	0xff
	.zero		1


	//   ....[117]....
        /*0878*/ 	.word	0x00008c70
        /*087c*/ 	.word	0x00000000
        /*0880*/ 	.word	0x00000000
        /*0884*/ 	.short	0x010a
        /*0886*/ 	.byte	0xff
	.zero		1


	//   ....[118]....
        /*0888*/ 	.word	0x00008cc0
        /*088c*/ 	.word	0x00000000
        /*0890*/ 	.word	0x000000e0
        /*0894*/ 	.short	0x010a
        /*0896*/ 	.byte	0xff
	.zero		1


	//   ....[119]....
        /*0898*/ 	.word	0x00008d20
        /*089c*/ 	.word	0x00000000
        /*08a0*/ 	.word	0x00000090
        /*08a4*/ 	.short	0x010a
        /*08a6*/ 	.byte	0xff
	.zero		1


	//   ....[120]....
        /*08a8*/ 	.word	0x00008d70
        /*08ac*/ 	.word	0x00000000
        /*08b0*/ 	.word	0x00000080
        /*08b4*/ 	.short	0x010a
        /*08b6*/ 	.byte	0xff
	.zero		1


	//   ....[121]....
        /*08b8*/ 	.word	0x00008dd0
        /*08bc*/ 	.word	0x00000000
        /*08c0*/ 	.word	0x00000090
        /*08c4*/ 	.short	0x010a
        /*08c6*/ 	.byte	0xff
	.zero		1


	//   ....[122]....
        /*08c8*/ 	.word	0x00008e30
        /*08cc*/ 	.word	0x00000004
        /*08d0*/ 	.word	0x00000008
        /*08d4*/ 	.short	0x010a
        /*08d6*/ 	.byte	0xff
	.zero		1


	//   ....[123]....
        /*08d8*/ 	.word	0x00008f10
        /*08dc*/ 	.word	0x00000002
        /*08e0*/ 	.word	0x00000008
        /*08e4*/ 	.short	0x010a
        /*08e6*/ 	.byte	0xff
	.zero		1


	//   ....[124]....
        /*08e8*/ 	.word	0x00008f60
        /*08ec*/ 	.word	0x00000000
        /*08f0*/ 	.word	0x00000080
        /*08f4*/ 	.short	0x010a
        /*08f6*/ 	.byte	0xff
	.zero		1


	//   ....[125]....
        /*08f8*/ 	.word	0x00008fc0
        /*08fc*/ 	.word	0x00000000
        /*0900*/ 	.word	0x000000c0
        /*0904*/ 	.short	0x010a
        /*0906*/ 	.byte	0xff
	.zero		1


	//   ....[126]....
        /*0908*/ 	.word	0x00009020
        /*090c*/ 	.word	0x00000000
        /*0910*/ 	.word	0x00000000
        /*0914*/ 	.short	0x010a
        /*0916*/ 	.byte	0xff
	.zero		1


	//   ....[127]....
        /*0918*/ 	.word	0x00009080
        /*091c*/ 	.word	0x00000000
        /*0920*/ 	.word	0x00000000
        /*0924*/ 	.short	0x010a
        /*0926*/ 	.byte	0xff
	.zero		1


	//   ....[128]....
        /*0928*/ 	.word	0x000090e0
        /*092c*/ 	.word	0x00000000
        /*0930*/ 	.word	0x00000000
        /*0934*/ 	.short	0x010a
        /*0936*/ 	.byte	0xff
	.zero		1


	//   ....[129]....
        /*0938*/ 	.word	0x00009140
        /*093c*/ 	.word	0x00000000
        /*0940*/ 	.word	0x00000000
        /*0944*/ 	.short	0x010a
        /*0946*/ 	.byte	0xff
	.zero		1


	//   ....[130]....
        /*0948*/ 	.word	0x000091a0
        /*094c*/ 	.word	0x00000000
        /*0950*/ 	.word	0x00000100
        /*0954*/ 	.short	0x010a
        /*0956*/ 	.byte	0xff
	.zero		1


	//   ....[131]....
        /*0958*/ 	.word	0x000091f0
        /*095c*/ 	.word	0x00000000
        /*0960*/ 	.word	0x00000080
        /*0964*/ 	.short	0x010a
        /*0966*/ 	.byte	0xff
	.zero		1


	//   ....[132]....
        /*0968*/ 	.word	0x00009250
        /*096c*/ 	.word	0x00000000
        /*0970*/ 	.word	0x00000078
        /*0974*/ 	.short	0x010a
        /*0976*/ 	.byte	0xff
	.zero		1


	//   ....[133]....
        /*0978*/ 	.word	0x000092b0
        /*097c*/ 	.word	0x00000003
        /*0980*/ 	.word	0x00000050
        /*0984*/ 	.short	0x010a
        /*0986*/ 	.byte	0xff
	.zero		1


	//   ....[134]....
        /*0988*/ 	.word	0x00009310
        /*098c*/ 	.word	0x00000003
        /*0990*/ 	.word	0x00000058
        /*0994*/ 	.short	0x010a
        /*0996*/ 	.byte	0xff
	.zero		1


	//   ....[135]....
        /*0998*/ 	.word	0x00009370
        /*099c*/ 	.word	0x00000003
        /*09a0*/ 	.word	0x00000060
        /*09a4*/ 	.short	0x010a
        /*09a6*/ 	.byte	0xff
	.zero		1


	//   ....[136]....
        /*09a8*/ 	.word	0x000093d0
        /*09ac*/ 	.word	0x00000003
        /*09b0*/ 	.word	0x00000068
        /*09b4*/ 	.short	0x010a
        /*09b6*/ 	.byte	0xff
	.zero		1


	//   ....[137]....
        /*09b8*/ 	.word	0x00009430
        /*09bc*/ 	.word	0x00000000
        /*09c0*/ 	.word	0x00000050
        /*09c4*/ 	.short	0x010a
        /*09c6*/ 	.byte	0xff
	.zero		1


	//   ....[138]....
        /*09c8*/ 	.word	0x00009490
        /*09cc*/ 	.word	0x00000000
        /*09d0*/ 	.word	0x00000058
        /*09d4*/ 	.short	0x010a
        /*09d6*/ 	.byte	0xff
	.zero		1


	//   ....[139]....
        /*09d8*/ 	.word	0x000094f0
        /*09dc*/ 	.word	0x00000000
        /*09e0*/ 	.word	0x00000060
        /*09e4*/ 	.short	0x010a
        /*09e6*/ 	.byte	0xff
	.zero		1


	//   ....[140]....
        /*09e8*/ 	.word	0x00009540
        /*09ec*/ 	.word	0x00000000
        /*09f0*/ 	.word	0x00000080
        /*09f4*/ 	.short	0x010a
        /*09f6*/ 	.byte	0xff
	.zero		1


	//   ....[141]....
        /*09f8*/ 	.word	0x000095a0
        /*09fc*/ 	.word	0x00000000
        /*0a00*/ 	.word	0x00000030
        /*0a04*/ 	.short	0x010a
        /*0a06*/ 	.byte	0xff
	.zero		1


	//   ....[142]....
        /*0a08*/ 	.word	0x000095f0
        /*0a0c*/ 	.word	0x0000004e
        /*0a10*/ 	.word	0x000000a0
        /*0a14*/ 	.short	0x010a
        /*0a16*/ 	.byte	0xff
	.zero		1


	//   ....[143]....
        /*0a18*/ 	.word	0x00009640
        /*0a1c*/ 	.word	0x00000003
        /*0a20*/ 	.word	0x00000030
        /*0a24*/ 	.short	0x010a
        /*0a26*/ 	.byte	0xff
	.zero		1


	//   ....[144]....
        /*0a28*/ 	.word	0x00009690
        /*0a2c*/ 	.word	0x00000057
        /*0a30*/ 	.word	0x00000030
        /*0a34*/ 	.short	0x010a
        /*0a36*/ 	.byte	0xff
	.zero		1


	//   ....[145]....
        /*0a38*/ 	.word	0x000096e0
        /*0a3c*/ 	.word	0x0000005c
        /*0a40*/ 	.word	0x00000030
        /*0a44*/ 	.short	0x010a
        /*0a46*/ 	.byte	0xff
	.zero		1


	//----- nvinfo : EIATTR_NUM_MBARRIERS
	.align		4
.L_47:
        /*0a48*/ 	.byte	0x03, 0x38
        /*0a4a*/ 	.short	0x0021


	//----- nvinfo : EIATTR_EXIT_INSTR_OFFSETS
	.align		4
        /*0a4c*/ 	.byte	0x04, 0x1c
        /*0a4e*/ 	.short	(.L_49 - .L_48)


	//   ....[0]....
.L_48:
        /*0a50*/ 	.word	0x00002af0


	//   ....[1]....
        /*0a54*/ 	.word	0x00002ff0


	//   ....[2]....
        /*0a58*/ 	.word	0x00003050


	//   ....[3]....
        /*0a5c*/ 	.word	0x000043b0


	//   ....[4]....
        /*0a60*/ 	.word	0x00005570


	//   ....[5]....
        /*0a64*/ 	.word	0x000055b0


	//   ....[6]....
        /*0a68*/ 	.word	0x00008980


	//   ....[7]....
        /*0a6c*/ 	.word	0x000089f0


	//   ....[8]....
        /*0a70*/ 	.word	0x00008a20


	//   ....[9]....
        /*0a74*/ 	.word	0x00008a90


	//----- nvinfo : EIATTR_MAX_THREADS
	.align		4
.L_49:
        /*0a78*/ 	.byte	0x04, 0x05
        /*0a7a*/ 	.short	(.L_51 - .L_50)
.L_50:
        /*0a7c*/ 	.word	0x00000100
        /*0a80*/ 	.word	0x00000001
        /*0a84*/ 	.word	0x00000001


	//----- nvinfo : EIATTR_CRS_STACK_SIZE
	.align		4
.L_51:
        /*0a88*/ 	.byte	0x04, 0x1e
        /*0a8a*/ 	.short	(.L_53 - .L_52)
.L_52:
        /*0a8c*/ 	.word	0x00000000


	//----- nvinfo : EIATTR_CBANK_PARAM_SIZE
	.align		4
.L_53:
        /*0a90*/ 	.byte	0x03, 0x19
        /*0a92*/ 	.short	0x0800


	//----- nvinfo : EIATTR_PARAM_CBANK
	.align		4
        /*0a94*/ 	.byte	0x04, 0x0a
        /*0a96*/ 	.short	(.L_55 - .L_54)
	.align		4
.L_54:
        /*0a98*/ 	.word	index@(.nv.constant0._ZN7cutlass13device_kernelINS_4gemm6kernel13GemmUniversalIN4cute5tupleIJiiiiEEENS1_10collective13CollectiveMmaINS1_35MainloopSm100TmaUmmaWarpSpecializedILi3ELi2ELi4ENS5_IJNS4_1CILi4EEENSA_ILi2EEENSA_ILi1EEEEEEEENS5_IJNSA_ILi128EEESG_NSA_ILi64EEEEEENS_6half_tENS5_IJSD_llEEESJ_SK_NS4_8TiledMMAINS4_8MMA_AtomIJNS4_26SM100_MMA_F16BF16_2x1SM_SSISJ_SJ_fLi128ELi128ELNS4_4UMMA5MajorE1ELSP_1ELNSO_7ScaleInE0ELSQ_0EEEEEENS4_6LayoutINS5_IJSD_SD_SD_EEENS5_IJNSA_ILi0EEESV_SV_EEEEENS5_IJNS4_10UnderscoreESY_SY_EEEEENS4_28SM100_TMA_2SM_LOAD_MULTICASTENS4_14ComposedLayoutINS4_7SwizzleILi3ELi4ELi3EEENS4_18smem_ptr_flag_bitsILi16EEENST_INS5_IJSH_NSA_ILi8EEEEEENS5_IJSD_SH_EEEEEEEvNS4_8identityES11_S1B_vS1C_EENS_8epilogue10collective18CollectiveEpilogueINS1E_23Sm100TmaWarpSpecializedILi4ELi2ELi16ELb1ELb0EEEJNS5_IJSH_SG_SH_EEENS5_IJNST_ISH_SD_EENST_INS5_IJNSA_ILi16EEESC_EEES19_EEEEESJ_NS5_IJlSD_lEEESJ_S1P_NS1E_6fusion15FusionCallbacksIS1I_NS1Q_17LinearCombinationISJ_fSJ_fLNS_15FloatRoundStyleE2EEES1J_S1O_JEEENS4_5SM1004TMEM4LOAD26SM100_TMEM_LOAD_32dp32b16xENS4_13SM90_TMA_LOADENS12_INS13_ILi1ELi4ELi3EEES16_NST_INS5_IJS17_S1L_EEENS5_IJS1L_SD_EEEEEEENS4_39AutoVectorizingCopyWithAssumedAlignmentILi128EEENS4_14SM90_TMA_STOREES25_S27_S27_EEEvvEEEEvNT_6ParamsE)
        /*0a9c*/ 	.short	0x0380
        /*0a9e*/ 	.short	0x0800


	//----- nvinfo : EIATTR_SW_WAR
	.align		4
.L_55:
        /*0aa0*/ 	.byte	0x04, 0x36
        /*0aa2*/ 	.short	(.L_57 - .L_56)
.L_56:
        /*0aa4*/ 	.word	0x00000008
.L_57:


//--------------------- .nv.callgraph             --------------------------
	.section	.nv.callgraph,"",@"SHT_CUDA_CALLGRAPH"
	.align	4
	.sectionentsize	8
	.align		4
        /*0000*/ 	.word	0x00000000
	.align		4
        /*0004*/ 	.word	0xffffffff
	.align		4
        /*0008*/ 	.word	index@(_ZN7cutlass13device_kernelINS_4gemm6kernel13GemmUniversalIN4cute5tupleIJiiiiEEENS1_10collective13CollectiveMmaINS1_35MainloopSm100TmaUmmaWarpSpecializedILi3ELi2ELi4ENS5_IJNS4_1CILi4EEENSA_ILi2EEENSA_ILi1EEEEEEEENS5_IJNSA_ILi128EEESG_NSA_ILi64EEEEEENS_6half_tENS5_IJSD_llEEESJ_SK_NS4_8TiledMMAINS4_8MMA_AtomIJNS4_26SM100_MMA_F16BF16_2x1SM_SSISJ_SJ_fLi128ELi128ELNS4_4UMMA5MajorE1ELSP_1ELNSO_7ScaleInE0ELSQ_0EEEEEENS4_6LayoutINS5_IJSD_SD_SD_EEENS5_IJNSA_ILi0EEESV_SV_EEEEENS5_IJNS4_10UnderscoreESY_SY_EEEEENS4_28SM100_TMA_2SM_LOAD_MULTICASTENS4_14ComposedLayoutINS4_7SwizzleILi3ELi4ELi3EEENS4_18smem_ptr_flag_bitsILi16EEENST_INS5_IJSH_NSA_ILi8EEEEEENS5_IJSD_SH_EEEEEEEvNS4_8identityES11_S1B_vS1C_EENS_8epilogue10collective18CollectiveEpilogueINS1E_23Sm100TmaWarpSpecializedILi4ELi2ELi16ELb1ELb0EEEJNS5_IJSH_SG_SH_EEENS5_IJNST_ISH_SD_EENST_INS5_IJNSA_ILi16EEESC_EEES19_EEEEESJ_NS5_IJlSD_lEEESJ_S1P_NS1E_6fusion15FusionCallbacksIS1I_NS1Q_17LinearCombinationISJ_fSJ_fLNS_15FloatRoundStyleE2EEES1J_S1O_JEEENS4_5SM1004TMEM4LOAD26SM100_TMEM_LOAD_32dp32b16xENS4_13SM90_TMA_LOADENS12_INS13_ILi1ELi4ELi3EEES16_NST_INS5_IJS17_S1L_EEENS5_IJS1L_SD_EEEEEEENS4_39AutoVectorizingCopyWithAssumedAlignmentILi128EEENS4_14SM90_TMA_STOREES25_S27_S27_EEEvvEEEEvNT_6ParamsE)
	.align		4
        /*000c*/ 	.word	index@(__assertfail)
	.align		4
        /*0010*/ 	.word	0x00000000
	.align		4
        /*0014*/ 	.word	0xfffffffe
	.align		4
        /*0018*/ 	.word	0x00000000
	.align		4
        /*001c*/ 	.word	0xfffffffd
	.align		4
        /*0020*/ 	.word	0x00000000
	.align		4
        /*0024*/ 	.word	0xfffffffc


//--------------------- .nv.constant4             --------------------------
	.section	.nv.constant4,"a",@progbits
	.align	8
	.align		8
.nv.constant4:
        /*0000*/ 	.dword	__assertfail
	.align		8
        /*0008*/ 	.dword	__unnamed_1
	.align		8
        /*0010*/ 	.dword	__unnamed_2
	.align		8
        /*0018*/ 	.dword	_ZN40_INTERNAL_ac0e128f_4_k_cu_9bd21479_348744cuda3std3__45__cpo5beginE
	.align		8
        /*0020*/ 	.dword	_ZN40_INTERNAL_ac0e128f_4_k_cu_9bd21479_348744cuda3std3__45__cpo3endE
	.align		8
        /*0028*/ 	.dword	_ZN40_INTERNAL_ac0e128f_4_k_cu_9bd21479_348744cuda3std3__45__cpo6cbeginE
	.align		8
        /*0030*/ 	.dword	_ZN40_INTERNAL_ac0e128f_4_k_cu_9bd21479_348744cuda3std3__45__cpo4cendE
	.align		8
        /*0038*/ 	.dword	_ZN40_INTERNAL_ac0e128f_4_k_cu_9bd21479_348744cuda3std3__442_GLOBAL__N__ac0e128f_4_k_cu_9bd21479_348746ignoreE
	.align		8
        /*0040*/ 	.dword	_ZN40_INTERNAL_ac0e128f_4_k_cu_9bd21479_348744cuda3std3__419piecewise_constructE
	.align		8
        /*0048*/ 	.dword	_ZN40_INTERNAL_ac0e128f_4_k_cu_9bd21479_348744cuda3std3__48in_placeE
	.align		8
        /*0050*/ 	.dword	_ZN40_INTERNAL_ac0e128f_4_k_cu_9bd21479_348744cuda3std6ranges3__45__cpo4swapE
	.align		8
        /*0058*/ 	.dword	_ZN40_INTERNAL_ac0e128f_4_k_cu_9bd21479_348744cuda3std6ranges3__45__cpo9iter_moveE
	.align		8
        /*0060*/ 	.dword	_ZN40_INTERNAL_ac0e128f_4_k_cu_9bd21479_348744cute7productE
	.align		8
        /*0068*/ 	.dword	_ZN40_INTERNAL_ac0e128f_4_k_cu_9bd21479_348744cute1_E
	.align		8
        /*0070*/ 	.dword	$str$25
	.align		8
        /*0078*/ 	.dword	$str$26
	.align		8
        /*0080*/ 	.dword	$str$27
	.align		8
        /*0088*/ 	.dword	$str$28


//--------------------- .text._ZN7cutlass13device_kernelINS_4gemm6kernel13GemmUniversalIN4cute5tupleIJiiiiEEENS1_10collective13CollectiveMmaINS1_35MainloopSm100TmaUmmaWarpSpecializedILi3ELi2ELi4ENS5_IJNS4_1CILi4EEENSA_ILi2EEENSA_ILi1EEEEEEEENS5_IJNSA_ILi128EEESG_NSA_ILi64EEEEEENS_6half_tENS5_IJSD_llEEESJ_SK_NS4_8TiledMMAINS4_8MMA_AtomIJNS4_26SM100_MMA_F16BF16_2x1SM_SSISJ_SJ_fLi128ELi128ELNS4_4UMMA5MajorE1ELSP_1ELNSO_7ScaleInE0ELSQ_0EEEEEENS4_6LayoutINS5_IJSD_SD_SD_EEENS5_IJNSA_ILi0EEESV_SV_EEEEENS5_IJNS4_10UnderscoreESY_SY_EEEEENS4_28SM100_TMA_2SM_LOAD_MULTICASTENS4_14ComposedLayoutINS4_7SwizzleILi3ELi4ELi3EEENS4_18smem_ptr_flag_bitsILi16EEENST_INS5_IJSH_NSA_ILi8EEEEEENS5_IJSD_SH_EEEEEEEvNS4_8identityES11_S1B_vS1C_EENS_8epilogue10collective18CollectiveEpilogueINS1E_23Sm100TmaWarpSpecializedILi4ELi2ELi16ELb1ELb0EEEJNS5_IJSH_SG_SH_EEENS5_IJNST_ISH_SD_EENST_INS5_IJNSA_ILi16EEESC_EEES19_EEEEESJ_NS5_IJlSD_lEEESJ_S1P_NS1E_6fusion15FusionCallbacksIS1I_NS1Q_17LinearCombinationISJ_fSJ_fLNS_15FloatRoundStyleE2EEES1J_S1O_JEEENS4_5SM1004TMEM4LOAD26SM100_TMEM_LOAD_32dp32b16xENS4_13SM90_TMA_LOADENS12_INS13_ILi1ELi4ELi3EEES16_NST_INS5_IJS17_S1L_EEENS5_IJS1L_SD_EEEEEEENS4_39AutoVectorizingCopyWithAssumedAlignmentILi128EEENS4_14SM90_TMA_STOREES25_S27_S27_EEEvvEEEEvNT_6ParamsE --------------------------
	.section	.text._ZN7cutlass13device_kernelINS_4gemm6kernel13GemmUniversalIN4cute5tupleIJiiiiEEENS1_10collective13CollectiveMmaINS1_35MainloopSm100TmaUmmaWarpSpecializedILi3ELi2ELi4ENS5_IJNS4_1CILi4EEENSA_ILi2EEENSA_ILi1EEEEEEEENS5_IJNSA_ILi128EEESG_NSA_ILi64EEEEEENS_6half_tENS5_IJSD_llEEESJ_SK_NS4_8TiledMMAINS4_8MMA_AtomIJNS4_26SM100_MMA_F16BF16_2x1SM_SSISJ_SJ_fLi128ELi128ELNS4_4UMMA5MajorE1ELSP_1ELNSO_7ScaleInE0ELSQ_0EEEEEENS4_6LayoutINS5_IJSD_SD_SD_EEENS5_IJNSA_ILi0EEESV_SV_EEEEENS5_IJNS4_10UnderscoreESY_SY_EEEEENS4_28SM100_TMA_2SM_LOAD_MULTICASTENS4_14ComposedLayoutINS4_7SwizzleILi3ELi4ELi3EEENS4_18smem_ptr_flag_bitsILi16EEENST_INS5_IJSH_NSA_ILi8EEEEEENS5_IJSD_SH_EEEEEEEvNS4_8identityES11_S1B_vS1C_EENS_8epilogue10collective18CollectiveEpilogueINS1E_23Sm100TmaWarpSpecializedILi4ELi2ELi16ELb1ELb0EEEJNS5_IJSH_SG_SH_EEENS5_IJNST_ISH_SD_EENST_INS5_IJNSA_ILi16EEESC_EEES19_EEEEESJ_NS5_IJlSD_lEEESJ_S1P_NS1E_6fusion15FusionCallbacksIS1I_NS1Q_17LinearCombinationISJ_fSJ_fLNS_15FloatRoundStyleE2EEES1J_S1O_JEEENS4_5SM1004TMEM4LOAD26SM100_TMEM_LOAD_32dp32b16xENS4_13SM90_TMA_LOADENS12_INS13_ILi1ELi4ELi3EEES16_NST_INS5_IJS17_S1L_EEENS5_IJS1L_SD_EEEEEEENS4_39AutoVectorizingCopyWithAssumedAlignmentILi128EEENS4_14SM90_TMA_STOREES25_S27_S27_EEEvvEEEEvNT_6ParamsE,"ax",@progbits
	.align	128
.text._ZN7cutlass13device_kernelINS_4gemm6kernel13GemmUniversalIN4cute5tupleIJiiiiEEENS1_10collective13CollectiveMmaINS1_35MainloopSm100TmaUmmaWarpSpecializedILi3ELi2ELi4ENS5_IJNS4_1CILi4EEENSA_ILi2EEENSA_ILi1EEEEEEEENS5_IJNSA_ILi128EEESG_NSA_ILi64EEEEEENS_6half_tENS5_IJSD_llEEESJ_SK_NS4_8TiledMMAINS4_8MMA_AtomIJNS4_26SM100_MMA_F16BF16_2x1SM_SSISJ_SJ_fLi128ELi128ELNS4_4UMMA5MajorE1ELSP_1ELNSO_7ScaleInE0ELSQ_0EEEEEENS4_6LayoutINS5_IJSD_SD_SD_EEENS5_IJNSA_ILi0EEESV_SV_EEEEENS5_IJNS4_10UnderscoreESY_SY_EEEEENS4_28SM100_TMA_2SM_LOAD_MULTICASTENS4_14ComposedLayoutINS4_7SwizzleILi3ELi4ELi3EEENS4_18smem_ptr_flag_bitsILi16EEENST_INS5_IJSH_NSA_ILi8EEEEEENS5_IJSD_SH_EEEEEEEvNS4_8identityES11_S1B_vS1C_EENS_8epilogue10collective18CollectiveEpilogueINS1E_23Sm100TmaWarpSpecializedILi4ELi2ELi16ELb1ELb0EEEJNS5_IJSH_SG_SH_EEENS5_IJNST_ISH_SD_EENST_INS5_IJNSA_ILi16EEESC_EEES19_EEEEESJ_NS5_IJlSD_lEEESJ_S1P_NS1E_6fusion15FusionCallbacksIS1I_NS1Q_17LinearCombinationISJ_fSJ_fLNS_15FloatRoundStyleE2EEES1J_S1O_JEEENS4_5SM1004TMEM4LOAD26SM100_TMEM_LOAD_32dp32b16xENS4_13SM90_TMA_LOADENS12_INS13_ILi1ELi4ELi3EEES16_NST_INS5_IJS17_S1L_EEENS5_IJS1L_SD_EEEEEEENS4_39AutoVectorizingCopyWithAssumedAlignmentILi128EEENS4_14SM90_TMA_STOREES25_S27_S27_EEEvvEEEEvNT_6ParamsE:
        .type           _ZN7cutlass13device_kernelINS_4gemm6kernel13GemmUniversalIN4cute5tupleIJiiiiEEENS1_10collective13CollectiveMmaINS1_35MainloopSm100TmaUmmaWarpSpecializedILi3ELi2ELi4ENS5_IJNS4_1CILi4EEENSA_ILi2EEENSA_ILi1EEEEEEEENS5_IJNSA_ILi128EEESG_NSA_ILi64EEEEEENS_6half_tENS5_IJSD_llEEESJ_SK_NS4_8TiledMMAINS4_8MMA_AtomIJNS4_26SM100_MMA_F16BF16_2x1SM_SSISJ_SJ_fLi128ELi128ELNS4_4UMMA5MajorE1ELSP_1ELNSO_7ScaleInE0ELSQ_0EEEEEENS4_6LayoutINS5_IJSD_SD_SD_EEENS5_IJNSA_ILi0EEESV_SV_EEEEENS5_IJNS4_10UnderscoreESY_SY_EEEEENS4_28SM100_TMA_2SM_LOAD_MULTICASTENS4_14ComposedLayoutINS4_7SwizzleILi3ELi4ELi3EEENS4_18smem_ptr_flag_bitsILi16EEENST_INS5_IJSH_NSA_ILi8EEEEEENS5_IJSD_SH_EEEEEEEvNS4_8identityES11_S1B_vS1C_EENS_8epilogue10collective18CollectiveEpilogueINS1E_23Sm100TmaWarpSpecializedILi4ELi2ELi16ELb1ELb0EEEJNS5_IJSH_SG_SH_EEENS5_IJNST_ISH_SD_EENST_INS5_IJNSA_ILi16EEESC_EEES19_EEEEESJ_NS5_IJlSD_lEEESJ_S1P_NS1E_6fusion15FusionCallbacksIS1I_NS1Q_17LinearCombinationISJ_fSJ_fLNS_15FloatRoundStyleE2EEES1J_S1O_JEEENS4_5SM1004TMEM4LOAD26SM100_TMEM_LOAD_32dp32b16xENS4_13SM90_TMA_LOADENS12_INS13_ILi1ELi4ELi3EEES16_NST_INS5_IJS17_S1L_EEENS5_IJS1L_SD_EEEEEEENS4_39AutoVectorizingCopyWithAssumedAlignmentILi128EEENS4_14SM90_TMA_STOREES25_S27_S27_EEEvvEEEEvNT_6ParamsE,@function
        .size           _ZN7cutlass13device_kernelINS_4gemm6kernel13GemmUniversalIN4cute5tupleIJiiiiEEENS1_10collective13CollectiveMmaINS1_35MainloopSm100TmaUmmaWarpSpecializedILi3ELi2ELi4ENS5_IJNS4_1CILi4EEENSA_ILi2EEENSA_ILi1EEEEEEEENS5_IJNSA_ILi128EEESG_NSA_ILi64EEEEEENS_6half_tENS5_IJSD_llEEESJ_SK_NS4_8TiledMMAINS4_8MMA_AtomIJNS4_26SM100_MMA_F16BF16_2x1SM_SSISJ_SJ_fLi128ELi128ELNS4_4UMMA5MajorE1ELSP_1ELNSO_7ScaleInE0ELSQ_0EEEEEENS4_6LayoutINS5_IJSD_SD_SD_EEENS5_IJNSA_ILi0EEESV_SV_EEEEENS5_IJNS4_10UnderscoreESY_SY_EEEEENS4_28SM100_TMA_2SM_LOAD_MULTICASTENS4_14ComposedLayoutINS4_7SwizzleILi3ELi4ELi3EEENS4_18smem_ptr_flag_bitsILi16EEENST_INS5_IJSH_NSA_ILi8EEEEEENS5_IJSD_SH_EEEEEEEvNS4_8identityES11_S1B_vS1C_EENS_8epilogue10collective18CollectiveEpilogueINS1E_23Sm100TmaWarpSpecializedILi4ELi2ELi16ELb1ELb0EEEJNS5_IJSH_SG_SH_EEENS5_IJNST_ISH_SD_EENST_INS5_IJNSA_ILi16EEESC_EEES19_EEEEESJ_NS5_IJlSD_lEEESJ_S1P_NS1E_6fusion15FusionCallbacksIS1I_NS1Q_17LinearCombinationISJ_fSJ_fLNS_15FloatRoundStyleE2EEES1J_S1O_JEEENS4_5SM1004TMEM4LOAD26SM100_TMEM_LOAD_32dp32b16xENS4_13SM90_TMA_LOADENS12_INS13_ILi1ELi4ELi3EEES16_NST_INS5_IJS17_S1L_EEENS5_IJS1L_SD_EEEEEEENS4_39AutoVectorizingCopyWithAssumedAlignmentILi128EEENS4_14SM90_TMA_STOREES25_S27_S27_EEEvvEEEEvNT_6ParamsE,(.L_x_196 - _ZN7cutlass13device_kernelINS_4gemm6kernel13GemmUniversalIN4cute5tupleIJiiiiEEENS1_10collective13CollectiveMmaINS1_35MainloopSm100TmaUmmaWarpSpecializedILi3ELi2ELi4ENS5_IJNS4_1CILi4EEENSA_ILi2EEENSA_ILi1EEEEEEEENS5_IJNSA_ILi128EEESG_NSA_ILi64EEEEEENS_6half_tENS5_IJSD_llEEESJ_SK_NS4_8TiledMMAINS4_8MMA_AtomIJNS4_26SM100_MMA_F16BF16_2x1SM_SSISJ_SJ_fLi128ELi128ELNS4_4UMMA5MajorE1ELSP_1ELNSO_7ScaleInE0ELSQ_0EEEEEENS4_6LayoutINS5_IJSD_SD_SD_EEENS5_IJNSA_ILi0EEESV_SV_EEEEENS5_IJNS4_10UnderscoreESY_SY_EEEEENS4_28SM100_TMA_2SM_LOAD_MULTICASTENS4_14ComposedLayoutINS4_7SwizzleILi3ELi4ELi3EEENS4_18smem_ptr_flag_bitsILi16EEENST_INS5_IJSH_NSA_ILi8EEEEEENS5_IJSD_SH_EEEEEEEvNS4_8identityES11_S1B_vS1C_EENS_8epilogue10collective18CollectiveEpilogueINS1E_23Sm100TmaWarpSpecializedILi4ELi2ELi16ELb1ELb0EEEJNS5_IJSH_SG_SH_EEENS5_IJNST_ISH_SD_EENST_INS5_IJNSA_ILi16EEESC_EEES19_EEEEESJ_NS5_IJlSD_lEEESJ_S1P_NS1E_6fusion15FusionCallbacksIS1I_NS1Q_17LinearCombinationISJ_fSJ_fLNS_15FloatRoundStyleE2EEES1J_S1O_JEEENS4_5SM1004TMEM4LOAD26SM100_TMEM_LOAD_32dp32b16xENS4_13SM90_TMA_LOADENS12_INS13_ILi1ELi4ELi3EEES16_NST_INS5_IJS17_S1L_EEENS5_IJS1L_SD_EEEEEEENS4_39AutoVectorizingCopyWithAssumedAlignmentILi128EEENS4_14SM90_TMA_STOREES25_S27_S27_EEEvvEEEEvNT_6ParamsE)
        .other          _ZN7cutlass13device_kernelINS_4gemm6kernel13GemmUniversalIN4cute5tupleIJiiiiEEENS1_10collective13CollectiveMmaINS1_35MainloopSm100TmaUmmaWarpSpecializedILi3ELi2ELi4ENS5_IJNS4_1CILi4EEENSA_ILi2EEENSA_ILi1EEEEEEEENS5_IJNSA_ILi128EEESG_NSA_ILi64EEEEEENS_6half_tENS5_IJSD_llEEESJ_SK_NS4_8TiledMMAINS4_8MMA_AtomIJNS4_26SM100_MMA_F16BF16_2x1SM_SSISJ_SJ_fLi128ELi128ELNS4_4UMMA5MajorE1ELSP_1ELNSO_7ScaleInE0ELSQ_0EEEEEENS4_6LayoutINS5_IJSD_SD_SD_EEENS5_IJNSA_ILi0EEESV_SV_EEEEENS5_IJNS4_10UnderscoreESY_SY_EEEEENS4_28SM100_TMA_2SM_LOAD_MULTICASTENS4_14ComposedLayoutINS4_7SwizzleILi3ELi4ELi3EEENS4_18smem_ptr_flag_bitsILi16EEENST_INS5_IJSH_NSA_ILi8EEEEEENS5_IJSD_SH_EEEEEEEvNS4_8identityES11_S1B_vS1C_EENS_8epilogue10collective18CollectiveEpilogueINS1E_23Sm100TmaWarpSpecializedILi4ELi2ELi16ELb1ELb0EEEJNS5_IJSH_SG_SH_EEENS5_IJNST_ISH_SD_EENST_INS5_IJNSA_ILi16EEESC_EEES19_EEEEESJ_NS5_IJlSD_lEEESJ_S1P_NS1E_6fusion15FusionCallbacksIS1I_NS1Q_17LinearCombinationISJ_fSJ_fLNS_15FloatRoundStyleE2EEES1J_S1O_JEEENS4_5SM1004TMEM4LOAD26SM100_TMEM_LOAD_32dp32b16xENS4_13SM90_TMA_LOADENS12_INS13_ILi1ELi4ELi3EEES16_NST_INS5_IJS17_S1L_EEENS5_IJS1L_SD_EEEEEEENS4_39AutoVectorizingCopyWithAssumedAlignmentILi128EEENS4_14SM90_TMA_STOREES25_S27_S27_EEEvvEEEEvNT_6ParamsE,@"STO_CUDA_ENTRY STV_DEFAULT"
_ZN7cutlass13device_kernelINS_4gemm6kernel13GemmUniversalIN4cute5tupleIJiiiiEEENS1_10collective13CollectiveMmaINS1_35MainloopSm100TmaUmmaWarpSpecializedILi3ELi2ELi4ENS5_IJNS4_1CILi4EEENSA_ILi2EEENSA_ILi1EEEEEEEENS5_IJNSA_ILi128EEESG_NSA_ILi64EEEEEENS_6half_tENS5_IJSD_llEEESJ_SK_NS4_8TiledMMAINS4_8MMA_AtomIJNS4_26SM100_MMA_F16BF16_2x1SM_SSISJ_SJ_fLi128ELi128ELNS4_4UMMA5MajorE1ELSP_1ELNSO_7ScaleInE0ELSQ_0EEEEEENS4_6LayoutINS5_IJSD_SD_SD_EEENS5_IJNSA_ILi0EEESV_SV_EEEEENS5_IJNS4_10UnderscoreESY_SY_EEEEENS4_28SM100_TMA_2SM_LOAD_MULTICASTENS4_14ComposedLayoutINS4_7SwizzleILi3ELi4ELi3EEENS4_18smem_ptr_flag_bitsILi16EEENST_INS5_IJSH_NSA_ILi8EEEEEENS5_IJSD_SH_EEEEEEEvNS4_8identityES11_S1B_vS1C_EENS_8epilogue10collective18CollectiveEpilogueINS1E_23Sm100TmaWarpSpecializedILi4ELi2ELi16ELb1ELb0EEEJNS5_IJSH_SG_SH_EEENS5_IJNST_ISH_SD_EENST_INS5_IJNSA_ILi16EEESC_EEES19_EEEEESJ_NS5_IJlSD_lEEESJ_S1P_NS1E_6fusion15FusionCallbacksIS1I_NS1Q_17LinearCombinationISJ_fSJ_fLNS_15FloatRoundStyleE2EEES1J_S1O_JEEENS4_5SM1004TMEM4LOAD26SM100_TMEM_LOAD_32dp32b16xENS4_13SM90_TMA_LOADENS12_INS13_ILi1ELi4ELi3EEES16_NST_INS5_IJS17_S1L_EEENS5_IJS1L_SD_EEEEEEENS4_39AutoVectorizingCopyWithAssumedAlignmentILi128EEENS4_14SM90_TMA_STOREES25_S27_S27_EEEvvEEEEvNT_6ParamsE:
[----:B------:R-:W1:Y:S01]  /*0000*/  LDC R1, c[0x0][0x37c] ;  /* 0x0000df00ff017b82 */ /* 0x000e620000000800 */
[----:B------:R-:W2:Y:S01]  /*0010*/  S2R R76, SR_TID.X ;  /* 0x00000000004c7919 */ /* 0x000ea20000002100 */
[----:B------:R-:W3:Y:S06]  /*0020*/  LDCU.64 UR6, c[0x0][0x890] ;  /* 0x00011200ff0677ac */ /* 0x000eec0008000a00 */
[----:B------:R-:W4:Y:S01]  /*0030*/  S2UR UR37, SR_CgaCtaId ;  /* 0x00000000002579c3 */ /* 0x000f220000008800 */
[----:B------:R-:W-:Y:S01]  /*0040*/  PRMT R63, RZ, 0x7610, R63 ;  /* 0x00007610ff3f7816 */ /* 0x000fe2000000003f */
[----:B------:R-:W1:Y:S01]  /*0050*/  LDCU.64 UR46, c[0x0][0x358] ;  /* 0x00006b00ff2e77ac */ /* 0x000e620008000a00 */
[----:B------:R-:W-:-:S02]  /*0060*/  ELECT P0, URZ, PT ;  /* 0x0000000000ff782f */ /* 0x000fc40003800000 */
[----:B---3--:R-:W-:-:S04]  /*0070*/  ISETP.NE.U32.AND P1, PT, RZ, UR6, PT ;  /* 0x00000006ff007c0c */ /* 0x008fc8000bf25070 */
[----:B------:R-:W-:Y:S01]  /*0080*/  ISETP.NE.AND.EX P2, PT, RZ, UR7, PT, P1 ;  /* 0x00000007ff007c0c */ /* 0x000fe2000bf45310 */
[----:B----4-:R-:W-:Y:S02]  /*0090*/  ULOP3.LUT UR9, UR37, 0x1, URZ, 0xc0, !UPT ;  /* 0x0000000125097892 */ /* 0x010fe4000f8ec0ff */
[----:B------:R-:W-:Y:S01]  /*00a0*/  ULOP3.LUT UR8, UR37, 0x1, URZ, 0x3c, !UPT ;  /* 0x0000000125087892 */ /* 0x000fe2000f8e3cff */
[----:B--2---:R-:W-:-:S05]  /*00b0*/  SHF.R.U32.HI R70, RZ, 0x5, R76 ;  /* 0x00000005ff467819 */ /* 0x004fca000001164c */
[----:B------:R-:W2:Y:S02]  /*00c0*/  SHFL.IDX PT, R0, R70, RZ, 0x1f ;  /* 0x00001fff46007589 */ /* 0x000ea400000e0000 */
[----:B--2---:R-:W-:Y:S02]  /*00d0*/  R2UR UR10, R0 ;  /* 0x00000000000a72ca */ /* 0x004fe400000e0000 */
[----:B-1----:R-:W-:Y:S05]  /*00e0*/  @P2 BRA `(.L_x_0) ;  /* 0x00000000002c2947 */ /* 0x002fea0003800000 */
[----:B------:R-:W1:Y:S02]  /*00f0*/  LDCU.64 UR4, c[0x0][0x888] ;  /* 0x00011100ff0477ac */ /* 0x000e640008000a00 */
[----:B-1----:R-:W-:-:S04]  /*0100*/  UISETP.NE.U32.AND UP0, UPT, UR4, URZ, UPT ;  /* 0x000000ff0400728c */ /* 0x002fc8000bf05070 */
[----:B------:R-:W-:-:S09]  /*0110*/  UISETP.NE.AND.EX UP0, UPT, UR5, URZ, UPT, UP0 ;  /* 0x000000ff0500728c */ /* 0x000fd2000bf05300 */
[----:B------:R-:W-:Y:S05]  /*0120*/  BRA.U !UP0, `(.L_x_1) ;  /* 0x0000000108107547 */ /* 0x000fea000b800000 */
[----:B------:R-:W1:Y:S02]  /*0130*/  LDC.64 R2, c[0x0][0x888] ;  /* 0x00022200ff027b82 */ /* 0x000e640000000a00 */
[----:B-1----:R1:W5:Y:S01]  /*0140*/  LDG.E R35, desc[UR46][R2.64] ;  /* 0x0000002e02237981 */ /* 0x002362000c1e1900 */
[----:B------:R-:W-:Y:S01]  /*0150*/  HFMA2 R63, -RZ, RZ, 0, 5.9604644775390625e-08 ;  /* 0x00000001ff3f7431 */ /* 0x000fe200000001ff */
[----:B------:R-:W-:Y:S05]  /*0160*/  BRA `(.L_x_0) ;  /* 0x00000000000c7947 */ /* 0x000fea0003800000 */
.L_x_1:
[----:B------:R-:W1:Y:S01]  /*0170*/  LDCU UR4, c[0x0][0x880] ;  /* 0x00011000ff0477ac */ /* 0x000e620008000800 */
[----:B------:R-:W-:Y:S01]  /*0180*/  HFMA2 R63, -RZ, RZ, 0, 5.9604644775390625e-08 ;  /* 0x00000001ff3f7431 */ /* 0x000fe200000001ff */
[----:B-1----:R-:W-:-:S07]  /*0190*/  MOV R35, UR4 ;  /* 0x0000000400237c02 */ /* 0x002fce0008000f00 */
.L_x_0:
[----:B------:R-:W2:Y:S02]  /*01a0*/  LDCU.64 UR4, c[0x0][0x8b0] ;  /* 0x00011600ff0477ac */ /* 0x000ea40008000a00 */
[----:B--2---:R-:W-:-:S04]  /*01b0*/  UISETP.NE.U32.AND UP0, UPT, UR4, URZ, UPT ;  /* 0x000000ff0400728c */ /* 0x004fc8000bf05070 */
[----:B------:R-:W-:-:S09]  /*01c0*/  UISETP.NE.AND.EX UP0, UPT, UR5, URZ, UPT, UP0 ;  /* 0x000000ff0500728c */ /* 0x000fd2000bf05300 */
[----:B------:R-:W-:Y:S05]  /*01d0*/  BRA.U UP0, `(.L_x_2) ;  /* 0x0000000100247547 */ /* 0x000fea000b800000 */
[----:B------:R-:W2:Y:S02]  /*01e0*/  LDCU.64 UR4, c[0x0][0x8a8] ;  /* 0x00011500ff0477ac */ /* 0x000ea40008000a00 */
[----:B--2---:R-:W-:-:S04]  /*01f0*/  UISETP.NE.U32.AND UP0, UPT, UR4, URZ, UPT ;  /* 0x000000ff0400728c */ /* 0x004fc8000bf05070 */
[----:B------:R-:W-:-:S09]  /*0200*/  UISETP.NE.AND.EX UP0, UPT, UR5, URZ, UPT, UP0 ;  /* 0x000000ff0500728c */ /* 0x000fd2000bf05300 */
[----:B------:R-:W-:Y:S05]  /*0210*/  BRA.U !UP0, `(.L_x_3) ;  /* 0x00000001080c7547 */ /* 0x000fea000b800000 */
[----:B------:R-:W2:Y:S02]  /*0220*/  LDC.64 R32, c[0x0][0x8a8] ;  /* 0x00022a00ff207b82 */ /* 0x000ea40000000a00 */
[----:B--2---:R2:W5:Y:S01]  /*0230*/  LDG.E R32, desc[UR46][R32.64] ;  /* 0x0000002e20207981 */ /* 0x004562000c1e1900 */
[----:B------:R-:W-:Y:S05]  /*0240*/  BRA `(.L_x_2) ;  /* 0x0000000000087947 */ /* 0x000fea0003800000 */
.L_x_3:
[----:B------:R-:W2:Y:S02]  /*0250*/  LDCU UR4, c[0x0][0x8a0] ;  /* 0x00011400ff0477ac */ /* 0x000ea40008000800 */
[----:B--2---:R-:W-:Y:S02]  /*0260*/  MOV R32, UR4 ;  /* 0x0000000400207c02 */ /* 0x004fe40008000f00 */
.L_x_2:
[----:B------:R-:W-:Y:S01]  /*0270*/  IMAD.U32 R0, RZ, RZ, UR10 ;  /* 0x0000000aff007e24 */ /* 0x000fe2000f8e00ff */
[----:B------:R-:W-:Y:S04]  /*0280*/  BSSY.RECONVERGENT B0, `(.L_x_4) ;  /* 0x000000c000007945 */ /* 0x000fe80003800200 */
[C---:B------:R-:W-:Y:S02]  /*0290*/  ISETP.NE.OR P3, PT, R0.reuse, 0x1, !P0 ;  /* 0x000000010000780c */ /* 0x040fe40004765670 */
[----:B------:R-:W-:-:S11]  /*02a0*/  ISETP.NE.OR P2, PT, R0, 0x3, !P0 ;  /* 0x000000030000780c */ /* 0x000fd60004745670 */
[----:B------:R-:W-:Y:S05]  /*02b0*/  @P3 BRA `(.L_x_5) ;  /* 0x0000000000203947 */ /* 0x000fea0003800000 */
[----:B------:R-:W3:Y:S02]  /*02c0*/  LDCU.64 UR4, c[0x0][0x348] ;  /* 0x00006900ff0477ac */ /* 0x000ee40008000a00 */
[----:B---3--:R-:W-:Y:S02]  /*02d0*/  UIADD3 UR12, UP1, UPT, UR4, 0x80, URZ ;  /* 0x00000080040c7890 */ /* 0x008fe4000ff3e0ff */
[----:B------:R-:W-:Y:S02]  /*02e0*/  UIADD3 UR4, UP0, UPT, UR4, 0x180, URZ ;  /* 0x0000018004047890 */ /* 0x000fe4000ff1e0ff */
[----:B------:R-:W-:Y:S02]  /*02f0*/  UIADD3.X UR13, UPT, UPT, URZ, UR5, URZ, UP1, !UPT ;  /* 0x00000005ff0d7290 */ /* 0x000fe40008ffe4ff */
[----:B------:R-:W-:-:S07]  /*0300*/  UIADD3.X UR5, UPT, UPT, URZ, UR5, URZ, UP0, !UPT ;  /* 0x00000005ff057290 */ /* 0x000fce00087fe4ff */
[----:B------:R3:W-:Y:S02]  /*0310*/  UTMACCTL.PF [UR12] ;  /* 0x000000000c0079b9 */ /* 0x0007e40008040000 */
[----:B------:R3:W-:Y:S02]  /*0320*/  UTMACCTL.PF [UR4] ;  /* 0x00000000040079b9 */ /* 0x0007e40008040000 */
[----:B---3--:R-:W-:Y:S01]  /*0330*/  NOP ;  /* 0x0000000000007918 */ /* 0x008fe20000000000 */
.L_x_5:
[----:B------:R-:W-:Y:S05]  /*0340*/  BSYNC.RECONVERGENT B0 ;  /* 0x0000000000007941 */ /* 0x000fea0003800200 */
.L_x_4:
[----:B------:R-:W-:Y:S04]  /*0350*/  BSSY.RECONVERGENT B0, `(.L_x_6) ;  /* 0x000000a000007945 */ /* 0x000fe80003800200 */
        /* <DEDUP_REMOVED lines=9> */
.L_x_7:
[----:B------:R-:W-:Y:S05]  /*03f0*/  BSYNC.RECONVERGENT B0 ;  /* 0x0000000000007941 */ /* 0x000fea0003800200 */
.L_x_6:
[----:B------:R-:W3:Y:S01]  /*0400*/  LDCU.64 UR4, c[0x0][0x888] ;  /* 0x00011100ff0477ac */ /* 0x000ee20008000a00 */
[----:B------:R-:W-:Y:S01]  /*0410*/  ISETP.NE.AND.EX P1, PT, RZ, UR7, PT, P1 ;  /* 0x00000007ff007c0c */ /* 0x000fe2000bf25310 */
[----:B------:R-:W-:Y:S01]  /*0420*/  UPLOP3.LUT UP5, UPT, UPT, UPT, UPT, 0x80, 0x8 ;  /* 0x000000000008789c */ /* 0x000fe20003faf070 */
[----:B---3--:R-:W-:-:S04]  /*0430*/  ISETP.NE.U32.AND P2, PT, RZ, UR4, PT ;  /* 0x00000004ff007c0c */ /* 0x008fc8000bf45070 */
[----:B------:R-:W-:-:S13]  /*0440*/  ISETP.NE.AND.EX P2, PT, RZ, UR5, PT, P2 ;  /* 0x00000005ff007c0c */ /* 0x000fda000bf45320 */
[----:B------:R-:W-:Y:S05]  /*0450*/  @P2 BRA P1, `(.L_x_8) ;  /* 0x0000000000282947 */ /* 0x000fea0000800000 */
[----:B------:R-:W-:Y:S01]  /*0460*/  UISETP.NE.U32.AND UP1, UPT, UR6, URZ, UPT ;  /* 0x000000ff0600728c */ /* 0x000fe2000bf25070 */
[----:B-----5:R-:W-:Y:S01]  /*0470*/  FSETP.NEU.AND P1, PT, R35, RZ, PT ;  /* 0x000000ff2300720b */ /* 0x020fe20003f2d000 */
[----:B------:R-:W-:Y:S02]  /*0480*/  UISETP.NE.U32.AND UP0, UPT, UR4, URZ, UPT ;  /* 0x000000ff0400728c */ /* 0x000fe4000bf05070 */
[----:B------:R-:W-:Y:S02]  /*0490*/  UISETP.NE.AND.EX UP1, UPT, UR7, URZ, UPT, UP1 ;  /* 0x000000ff0700728c */ /* 0x000fe4000bf25310 */
[----:B------:R-:W-:-:S04]  /*04a0*/  UISETP.NE.AND.EX UP0, UPT, UR5, URZ, UPT, UP0 ;  /* 0x000000ff0500728c */ /* 0x000fc8000bf05300 */
[----:B------:R-:W-:-:S04]  /*04b0*/  USEL UR4, URZ, 0xffffffff, UP0 ;  /* 0xffffffffff047887 */ /* 0x000fc80008000000 */
[----:B------:R-:W-:Y:S01]  /*04c0*/  VOTEU.ANY UP0, P1 ;  /* 0x0000000000ff7886 */ /* 0x000fe20000800100 */
[----:B------:R-:W-:-:S04]  /*04d0*/  @!UP1 USEL UR4, URZ, 0xffffffff, UP0 ;  /* 0xffffffffff049887 */ /* 0x000fc80008000000 */
[----:B------:R-:W-:-:S04]  /*04e0*/  ULOP3.LUT UR4, UR4, 0x1, URZ, 0xc0, !UPT ;  /* 0x0000000104047892 */ /* 0x000fc8000f8ec0ff */
[----:B------:R-:W-:-:S11]  /*04f0*/  UISETP.NE.U32.AND UP5, UPT, UR4, 0x1, UPT ;  /* 0x000000010400788c */ /* 0x000fd6000bfa5070 */
.L_x_8:
[----:B------:R-:W3:Y:S01]  /*0500*/  SHFL.IDX PT, R0, R70, RZ, 0x1f ;  /* 0x00001fff46007589 */ /* 0x000ee200000e0000 */
[----:B------:R-:W-:-:S04]  /*0510*/  UISETP.NE.AND UP0, UPT, UR10, 0x2, UPT ;  /* 0x000000020a00788c */ /* 0x000fc8000bf05270 */
[----:B------:R-:W-:Y:S02]  /*0520*/  UISETP.EQ.AND UP1, UPT, UR9, URZ, !UP0 ;  /* 0x000000ff0900728c */ /* 0x000fe4000c722270 */
[----:B------:R-:W-:-:S04]  /*0530*/  USEL UR6, URZ, 0x1, UP0 ;  /* 0x00000001ff067887 */ /* 0x000fc80008000000 */
[----:B------:R-:W-:Y:S02]  /*0540*/  PLOP3.LUT P5, PT, P0, PT, UP1, 0x80, 0x8 ;  /* 0x000000000008781c */ /* 0x000fe400007af018 */
[----:B---3--:R-:W-:-:S13]  /*0550*/  ISETP.NE.AND P1, PT, R0, RZ, PT ;  /* 0x000000ff0000720c */ /* 0x008fda0003f25270 */
[----:B------:R-:W-:Y:S05]  /*0560*/  @P1 BRA `(.L_x_9) ;  /* 0x00000000004c1947 */ /* 0x000fea0003800000 */
[----:B------:R-:W-:Y:S01]  /*0570*/  UMOV UR7, 0x400 ;  /* 0x0000040000077882 */ /* 0x000fe20000000000 */
[----:B------:R-:W-:Y:S01]  /*0580*/  UMOV UR5, 0x1 ;  /* 0x0000000100057882 */ /* 0x000fe20000000000 */
[----:B------:R-:W-:Y:S01]  /*0590*/  UMOV UR4, 0x3 ;  /* 0x0000000300047882 */ /* 0x000fe20000000000 */
[----:B------:R-:W-:Y:S02]  /*05a0*/  ULEA UR7, UR37, UR7, 0x18 ;  /* 0x0000000725077291 */ /* 0x000fe4000f8ec0ff */
[----:B------:R-:W-:-:S04]  /*05b0*/  UIADD3 UR12, UPT, UPT, -UR5, 0x100000, URZ ;  /* 0x00100000050c7890 */ /* 0x000fc8000fffe1ff */
[----:B------:R-:W-:Y:S02]  /*05c0*/  USHF.L.U32 UR13, UR12, 0xb, URZ ;  /* 0x0000000b0c0d7899 */ /* 0x000fe400080006ff */
[----:B------:R-:W-:Y:S02]  /*05d0*/  USHF.L.U32 UR12, UR12, 0x1, URZ ;  /* 0x000000010c0c7899 */ /* 0x000fe400080006ff */
[----:B------:R-:W-:-:S04]  /*05e0*/  UIADD3 UR4, UPT, UPT, -UR4, 0x100000, URZ ;  /* 0x0010000004047890 */ /* 0x000fc8000fffe1ff */
[----:B------:R-:W-:Y:S02]  /*05f0*/  USHF.L.U32 UR5, UR4, 0xb, URZ ;  /* 0x0000000b04057899 */ /* 0x000fe400080006ff */
[----:B------:R-:W-:Y:S01]  /*0600*/  USHF.L.U32 UR4, UR4, 0x1, URZ ;  /* 0x0000000104047899 */ /* 0x000fe200080006ff */
[----:B------:R-:W-:Y:S01]  /*0610*/  ELECT P1, URZ, PT ;  /* 0x0000000000ff782f */ /* 0x000fe20003820000 */
[----:B------:R-:W3:Y:S02]  /*0620*/  FENCE.VIEW.ASYNC.S ;  /* 0x00000000000073c6 */ /* 0x000ee40000000000 */
[----:B---3--:R3:W4:Y:S08]  /*0630*/  SYNCS.EXCH.64 URZ, [UR7], UR12 ;  /* 0x0000000c07ff75b2 */ /* 0x0087300008000100 */
[----:B------:R3:W1:Y:S01]  /*0640*/  SYNCS.EXCH.64 URZ, [UR7+0x18], UR4 ;  /* 0x0000180407ff75b2 */ /* 0x0006620008000100 */
[----:B------:R3:W1:Y:S01]  /*0650*/  SYNCS.EXCH.64 URZ, [UR7+0x8], UR12 ;  /* 0x0000080c07ff75b2 */ /* 0x0006620008000100 */
[----:B------:R3:W1:Y:S01]  /*0660*/  SYNCS.EXCH.64 URZ, [UR7+0x20], UR4 ;  /* 0x0000200407ff75b2 */ /* 0x0006620008000100 */
[----:B------:R3:W1:Y:S01]  /*0670*/  SYNCS.EXCH.64 URZ, [UR7+0x10], UR12 ;  /* 0x0000100c07ff75b2 */ /* 0x0006620008000100 */
[----:B------:R3:W1:Y:S01]  /*0680*/  SYNCS.EXCH.64 URZ, [UR7+0x28], UR4 ;  /* 0x0000280407ff75b2 */ /* 0x0006620008000100 */
[----:B------:R-:W-:Y:S01]  /*0690*/  NOP ;  /* 0x0000000000007918 */ /* 0x000fe20000000000 */
.L_x_9:
[----:B------:R-:W2:Y:S01]  /*06a0*/  SHFL.IDX PT, R0, R70, RZ, 0x1f ;  /* 0x00001fff46007589 */ /* 0x000ea200000e0000 */
[----:B------:R-:W-:Y:S01]  /*06b0*/  NOP ;  /* 0x0000000000007918 */ /* 0x000fe20000000000 */
[----:B--2---:R-:W-:-:S13]  /*06c0*/  ISETP.NE.AND P1, PT, R0, 0x1, PT ;  /* 0x000000010000780c */ /* 0x004fda0003f25270 */
[----:B------:R-:W-:Y:S05]  /*06d0*/  @P1 BRA `(.L_x_10) ;  /* 0x0000000000541947 */ /* 0x000fea0003800000 */
[----:B---3--:R-:W-:Y:S01]  /*06e0*/  UMOV UR7, 0x400 ;  /* 0x0000040000077882 */ /* 0x008fe20000000000 */
        /* <DEDUP_REMOVED lines=10> */
[----:B------:R-:W2:Y:S02]  /*0790*/  FENCE.VIEW.ASYNC.S ;  /* 0x00000000000073c6 */ /* 0x000ea40000000000 */
[----:B--2---:R2:W3:Y:S08]  /*07a0*/  SYNCS.EXCH.64 URZ, [UR7+0x30], UR12 ;  /* 0x0000300c07ff75b2 */ /* 0x0044f00008000100 */
[----:B------:R2:W1:Y:S01]  /*07b0*/  SYNCS.EXCH.64 URZ, [UR7+0x50], UR4 ;  /* 0x0000500407ff75b2 */ /* 0x0004620008000100 */
[----:B------:R2:W1:Y:S01]  /*07c0*/  SYNCS.EXCH.64 URZ, [UR7+0x38], UR12 ;  /* 0x0000380c07ff75b2 */ /* 0x0004620008000100 */
[----:B------:R2:W1:Y:S01]  /*07d0*/  SYNCS.EXCH.64 URZ, [UR7+0x58], UR4 ;  /* 0x0000580407ff75b2 */ /* 0x0004620008000100 */
[----:B------:R2:W1:Y:S01]  /*07e0*/  SYNCS.EXCH.64 URZ, [UR7+0x40], UR12 ;  /* 0x0000400c07ff75b2 */ /* 0x0004620008000100 */
[----:B------:R2:W1:Y:S01]  /*07f0*/  SYNCS.EXCH.64 URZ, [UR7+0x60], UR4 ;  /* 0x0000600407ff75b2 */ /* 0x0004620008000100 */
[----:B------:R2:W1:Y:S01]  /*0800*/  SYNCS.EXCH.64 URZ, [UR7+0x48], UR12 ;  /* 0x0000480c07ff75b2 */ /* 0x0004620008000100 */
[----:B------:R2:W1:Y:S01]  /*0810*/  SYNCS.EXCH.64 URZ, [UR7+0x68], UR4 ;  /* 0x0000680407ff75b2 */ /* 0x0004620008000100 */
[----:B------:R-:W-:Y:S01]  /*0820*/  NOP ;  /* 0x0000000000007918 */ /* 0x000fe20000000000 */
.L_x_10:
[----:B------:R-:W4:Y:S01]  /*0830*/  SHFL.IDX PT, R0, R70, RZ, 0x1f ;  /* 0x00001fff46007589 */ /* 0x000f2200000e0000 */
[----:B------:R-:W-:Y:S01]  /*0840*/  NOP ;  /* 0x0000000000007918 */ /* 0x000fe20000000000 */
[----:B----4-:R-:W-:-:S13]  /*0850*/  ISETP.NE.AND P1, PT, R0, 0x3, PT ;  /* 0x000000030000780c */ /* 0x010fda0003f25270 */
[----:B------:R-:W-:Y:S05]  /*0860*/  @P1 BRA `(.L_x_11) ;  /* 0x00000000002c1947 */ /* 0x000fea0003800000 */
[----:B--23--:R-:W-:Y:S01]  /*0870*/  UMOV UR5, 0x400 ;  /* 0x0000040000057882 */ /* 0x00cfe20000000000 */
[----:B------:R-:W-:Y:S01]  /*0880*/  UMOV UR4, 0x20 ;  /* 0x0000002000047882 */ /* 0x000fe20000000000 */
[----:B------:R-:W-:Y:S02]  /*0890*/  ULEA UR5, UR37, UR5, 0x18 ;  /* 0x0000000525057291 */ /* 0x000fe4000f8ec0ff */
[----:B------:R-:W-:-:S04]  /*08a0*/  UIADD3 UR12, UPT, UPT, -UR4, 0x100000, URZ ;  /* 0x00100000040c7890 */ /* 0x000fc8000fffe1ff */
[----:B------:R-:W-:Y:S02]  /*08b0*/  USHF.L.U32 UR13, UR12, 0xb, URZ ;  /* 0x0000000b0c0d7899 */ /* 0x000fe400080006ff */
[----:B------:R-:W-:Y:S01]  /*08c0*/  USHF.L.U32 UR12, UR12, 0x1, URZ ;  /* 0x000000010c0c7899 */ /* 0x000fe200080006ff */
[----:B------:R-:W-:Y:S01]  /*08d0*/  ELECT P1, URZ, PT ;  /* 0x0000000000ff782f */ /* 0x000fe20003820000 */
[----:B------:R-:W2:Y:S10]  /*08e0*/  FENCE.VIEW.ASYNC.S ;  /* 0x00000000000073c6 */ /* 0x000eb40000000000 */
[----:B--2---:R4:W2:Y:S01]  /*08f0*/  SYNCS.EXCH.64 URZ, [UR5+0x70], UR12 ;  /* 0x0000700c05ff75b2 */ /* 0x0048a20008000100 */
[----:B------:R4:W3:Y:S02]  /*0900*/  SYNCS.EXCH.64 URZ, [UR5+0x78], UR12 ;  /* 0x0000780c05ff75b2 */ /* 0x0008e40008000100 */
[----:B----4-:R-:W-:Y:S01]  /*0910*/  NOP ;  /* 0x0000000000007918 */ /* 0x010fe20000000000 */
.L_x_11:
[----:B------:R-:W4:Y:S01]  /*0920*/  SHFL.IDX PT, R0, R70, RZ, 0x1f ;  /* 0x00001fff46007589 */ /* 0x000f2200000e0000 */
[----:B------:R-:W-:Y:S01]  /*0930*/  NOP ;  /* 0x0000000000007918 */ /* 0x000fe20000000000 */
[----:B----4-:R-:W-:-:S13]  /*0940*/  ISETP.NE.AND P1, PT, R0, 0x4, PT ;  /* 0x000000040000780c */ /* 0x010fda0003f25270 */
[----:B------:R-:W-:Y:S05]  /*0950*/  @P1 BRA `(.L_x_12) ;  /* 0x0000000000481947 */ /* 0x000fea0003800000 */
[----:B--23--:R-:W-:Y:S01]  /*0960*/  UMOV UR7, 0x720 ;  /* 0x0000072000077882 */ /* 0x00cfe20000000000 */
[----:B------:R-:W-:Y:S01]  /*0970*/  UMOV UR5, 0x400 ;  /* 0x0000040000057882 */ /* 0x000fe20000000000 */
[----:B------:R-:W-:Y:S01]  /*0980*/  USEL UR7, UR7, 0x620, UP5 ;  /* 0x0000062007077887 */ /* 0x000fe2000a800000 */
        /* <DEDUP_REMOVED lines=10> */
[----:B--2---:R4:W2:Y:S08]  /*0a30*/  SYNCS.EXCH.64 URZ, [UR5+0x80], UR12 ;  /* 0x0000800c05ff75b2 */ /* 0x0048b00008000100 */
[----:B------:R4:W3:Y:S01]  /*0a40*/  SYNCS.EXCH.64 URZ, [UR5+0x90], UR14 ;  /* 0x0000900e05ff75b2 */ /* 0x0008e20008000100 */
[----:B------:R4:W1:Y:S01]  /*0a50*/  SYNCS.EXCH.64 URZ, [UR5+0x88], UR12 ;  /* 0x0000880c05ff75b2 */ /* 0x0008620008000100 */
[----:B------:R4:W1:Y:S02]  /*0a60*/  SYNCS.EXCH.64 URZ, [UR5+0x98], UR14 ;  /* 0x0000980e05ff75b2 */ /* 0x0008640008000100 */
[----:B----4-:R-:W-:Y:S01]  /*0a70*/  NOP ;  /* 0x0000000000007918 */ /* 0x010fe20000000000 */
.L_x_12:
[----:B------:R-:W4:Y:S01]  /*0a80*/  SHFL.IDX PT, R0, R70, RZ, 0x1f ;  /* 0x00001fff46007589 */ /* 0x000f2200000e0000 */
[----:B------:R-:W-:Y:S01]  /*0a90*/  NOP ;  /* 0x0000000000007918 */ /* 0x000fe20000000000 */
[----:B----4-:R-:W-:-:S13]  /*0aa0*/  ISETP.NE.AND P1, PT, R0, 0x5, PT ;  /* 0x000000050000780c */ /* 0x010fda0003f25270 */
[----:B------:R-:W-:Y:S05]  /*0ab0*/  @P1 BRA `(.L_x_13) ;  /* 0x0000000000541947 */ /* 0x000fea0003800000 */
[----:B--23--:R-:W-:Y:S01]  /*0ac0*/  UMOV UR7, 0x400 ;  /* 0x0000040000077882 */ /* 0x00cfe20000000000 */
        /* <DEDUP_REMOVED lines=14> */
[----:B------:R4:W1:Y:S01]  /*0bb0*/  SYNCS.EXCH.64 URZ, [UR7+0xc8], UR4 ;  /* 0x0000c80407ff75b2 */ /* 0x0008620008000100 */
[----:B------:R4:W1:Y:S01]  /*0bc0*/  SYNCS.EXCH.64 URZ, [UR7+0xb0], UR12 ;  /* 0x0000b00c07ff75b2 */ /* 0x0008620008000100 */
[----:B------:R4:W1:Y:S01]  /*0bd0*/  SYNCS.EXCH.64 URZ, [UR7+0xd0], UR4 ;  /* 0x0000d00407ff75b2 */ /* 0x0008620008000100 */
[----:B------:R4:W1:Y:S01]  /*0be0*/  SYNCS.EXCH.64 URZ, [UR7+0xb8], UR12 ;  /* 0x0000b80c07ff75b2 */ /* 0x0008620008000100 */
[----:B------:R4:W1:Y:S02]  /*0bf0*/  SYNCS.EXCH.64 URZ, [UR7+0xd8], UR4 ;  /* 0x0000d80407ff75b2 */ /* 0x0008640008000100 */
[----:B----4-:R-:W-:Y:S01]  /*0c00*/  NOP ;  /* 0x0000000000007918 */ /* 0x010fe20000000000 */
.L_x_13:
[----:B------:R-:W4:Y:S01]  /*0c10*/  SHFL.IDX PT, R0, R70, RZ, 0x1f ;  /* 0x00001fff46007589 */ /* 0x000f2200000e0000 */
[----:B------:R-:W-:Y:S01]  /*0c20*/  ISETP.NE.OR P0, PT, RZ, UR10, !P0 ;  /* 0x0000000aff007c0c */ /* 0x000fe2000c705670 */
        /* <DEDUP_REMOVED lines=12> */
[----:B------:R4:W3:Y:S01]  /*0cf0*/  SYNCS.EXCH.64 URZ, [UR5+0xf0], UR12 ;  /* 0x0000f00c05ff75b2 */ /* 0x0008e20008000100 */
[----:B------:R4:W1:Y:S01]  /*0d00*/  SYNCS.EXCH.64 URZ, [UR5+0xe8], UR12 ;  /* 0x0000e80c05ff75b2 */ /* 0x0008620008000100 */
[----:B------:R4:W1:Y:S02]  /*0d10*/  SYNCS.EXCH.64 URZ, [UR5+0xf8], UR12 ;  /* 0x0000f80c05ff75b2 */ /* 0x0008640008000100 */
[----:B----4-:R-:W-:Y:S01]  /*0d20*/  NOP ;  /* 0x0000000000007918 */ /* 0x010fe20000000000 */
.L_x_14:
[----:B------:R-:W-:Y:S01]  /*0d30*/  VOTEU.ALL UP0, P0 ;  /* 0x0000000000ff7886 */ /* 0x000fe20000000000 */
[----:B--23--:R-:W-:Y:S01]  /*0d40*/  UMOV UR12, 0x20 ;  /* 0x00000020000c7882 */ /* 0x00cfe20000000000 */
[----:B------:R-:W2:Y:S01]  /*0d50*/  LDCU UR5, c[0x0][0x36c] ;  /* 0x00006d80ff0577ac */ /* 0x000ea20008000800 */
[----:B------:R-:W-:Y:S01]  /*0d60*/  NOP ;  /* 0x0000000000007918 */ /* 0x000fe20000000000 */
[----:B------:R-:W-:Y:S01]  /*0d70*/  LOP3.LUT R10, R76, 0x1f, RZ, 0xc0, !PT ;  /* 0x0000001f4c0a7812 */ /* 0x000fe200078ec0ff */
[----:B------:R-:W-:Y:S01]  /*0d80*/  @!UP0 UMOV UR4, 0x400 ;  /* 0x0000040000048882 */ /* 0x000fe20000000000 */
[----:B------:R-:W-:-:S04]  /*0d90*/  @!UP0 UIADD3 UR12, UPT, UPT, -UR12, 0x100000, URZ ;  /* 0x001000000c0c8890 */ /* 0x000fc8000fffe1ff */
[----:B------:R-:W-:Y:S02]  /*0da0*/  @!UP0 USHF.L.U32 UR13, UR12, 0xb, URZ ;  /* 0x0000000b0c0d8899 */ /* 0x000fe400080006ff */
[----:B------:R-:W-:Y:S02]  /*0db0*/  @!UP0 USHF.L.U32 UR12, UR12, 0x1, URZ ;  /* 0x000000010c0c8899 */ /* 0x000fe400080006ff */
[----:B------:R-:W-:Y:S01]  /*0dc0*/  @!UP0 ULEA UR4, UR37, UR4, 0x18 ;  /* 0x0000000425048291 */ /* 0x000fe2000f8ec0ff */
[----:B------:R-:W-:Y:S01]  /*0dd0*/  VOTEU.ALL UP0, P0 ;  /* 0x0000000000ff7886 */ /* 0x000fe20000000000 */
[----:B------:R-:W-:Y:S02]  /*0de0*/  UISETP.NE.AND UP4, UPT, UR10, URZ, UPT ;  /* 0x000000ff0a00728c */ /* 0x000fe4000bf85270 */
[----:B--2---:R-:W-:Y:S01]  /*0df0*/  UISETP.EQ.U32.AND UP2, UPT, UR5, 0x1, UPT ;  /* 0x000000010500788c */ /* 0x004fe2000bf42070 */
[----:B------:R-:W2:Y:S07]  /*0e00*/  FENCE.VIEW.ASYNC.S ;  /* 0x00000000000073c6 */ /* 0x000eae0000000000 */
[----:B--2---:R2:W3:Y:S01]  /*0e10*/  @!UP0 SYNCS.EXCH.64 URZ, [UR4+0x100], UR12 ;  /* 0x0001000c04ff85b2 */ /* 0x0044e20008000100 */
[----:B------:R-:W-:Y:S05]  /*0e20*/  BRA.U !UP2, `(.L_x_15) ;  /* 0x000000010a087547 */ /* 0x000fea000b800000 */
[----:B-1-3--:R-:W-:Y:S01]  /*0e30*/  UCGABAR_ARV ;  /* 0x00000000000079c7 */ /* 0x00afe20008000000 */
[----:B------:R-:W-:Y:S05]  /*0e40*/  BRA `(.L_x_16) ;  /* 0x0000000000047947 */ /* 0x000fea0003800000 */
.L_x_15:
[----:B-1-3--:R-:W-:Y:S01]  /*0e50*/  NOP ;  /* 0x0000000000007918 */ /* 0x00afe20000000000 */
.L_x_16:
[----:B------:R-:W1:Y:S01]  /*0e60*/  S2R R11, SR_CTAID.X ;  /* 0x00000000000b7919 */ /* 0x000e620000002500 */
[----:B------:R-:W-:-:S05]  /*0e70*/  CS2R.32 R64, SR_CgaSize ;  /* 0x0000000000407805 */ /* 0x000fca0000008a00 */
[----:B------:R-:W-:-:S05]  /*0e80*/  IMAD R64, R64, -0xa0, RZ ;  /* 0xffffff6040407824 */ /* 0x000fca00078e02ff */
[----:B------:R-:W-:-:S14]  /*0e90*/  R2UR UR15, R64 ;  /* 0x00000000400f72ca */ /* 0x000fdc00000e0000 */
[----:B------:R-:W3:Y:S01]  /*0ea0*/  LDCU UR15, c[0x0][UR15+0x2b0] ;  /* 0x000056000f0f77ac */ /* 0x000ee20008000800 */
[----:B------:R-:W-:-:S05]  /*0eb0*/  CS2R.32 R0, SR_CgaSize ;  /* 0x0000000000007805 */ /* 0x000fca0000008a00 */
[----:B------:R-:W-:-:S06]  /*0ec0*/  IMAD R0, R0, -0xa0, RZ ;  /* 0xffffff6000007824 */ /* 0x000fcc00078e02ff */
[----:B------:R-:W4:Y:S01]  /*0ed0*/  LDC R0, c[0x0][R0+0x2a0] ;  /* 0x0000a80000007b82 */ /* 0x000f220000000800 */
[----:B------:R-:W-:Y:S01]  /*0ee0*/  PRMT R8, RZ, 0x7610, R8 ;  /* 0x00007610ff087816 */ /* 0x000fe20000000008 */
[----:B------:R-:W3:Y:S01]  /*0ef0*/  S2R R20, SR_CTAID.Y ;  /* 0x0000000000147919 */ /* 0x000ee20000002600 */
[----:B------:R-:W-:-:S05]  /*0f00*/  CS2R.32 R64, SR_CgaSize ;  /* 0x0000000000407805 */ /* 0x000fca0000008a00 */
[----:B------:R-:W-:-:S05]  /*0f10*/  IMAD R64, R64, -0xa0, RZ ;  /* 0xffffff6040407824 */ /* 0x000fca00078e02ff */
[----:B--2---:R-:W-:-:S14]  /*0f20*/  R2UR UR13, R64 ;  /* 0x00000000400d72ca */ /* 0x004fdc00000e0000 */
[----:B------:R-:W2:Y:S01]  /*0f30*/  LDCU UR13, c[0x0][UR13+0x2b4] ;  /* 0x000056800d0d77ac */ /* 0x000ea20008000800 */
[----:B------:R-:W4:Y:S01]  /*0f40*/  LDCU UR11, c[0x0][0xb30] ;  /* 0x00016600ff0b77ac */ /* 0x000f220008000800 */
[----:B------:R-:W2:Y:S01]  /*0f50*/  LDC R9, c[0x0][0xb24] ;  /* 0x0002c900ff097b82 */ /* 0x000ea20000000800 */
[----:B------:R-:W-:Y:S02]  /*0f60*/  ULOP3.LUT UR16, UR37, 0x3, URZ, 0xc0, !UPT ;  /* 0x0000000325107892 */ /* 0x000fe4000f8ec0ff */
[----:B------:R-:W-:Y:S02]  /*0f70*/  ULOP3.LUT UR12, UR9, 0x4, UR37, 0xf8, !UPT ;  /* 0x00000004090c7892 */ /* 0x000fe4000f8ef825 */
[----:B------:R-:W-:Y:S01]  /*0f80*/  UISETP.GT.U32.AND UP1, UPT, UR16, 0xffff, UPT ;  /* 0x0000ffff1000788c */ /* 0x000fe2000bf24070 */
[----:B------:R-:W-:-:S05]  /*0f90*/  CS2R.32 R62, SR_CgaSize ;  /* 0x00000000003e7805 */ /* 0x000fca0000008a00 */
[----:B------:R-:W-:-:S06]  /*0fa0*/  IMAD R62, R62, -0xa0, RZ ;  /* 0xffffff603e3e7824 */ /* 0x000fcc00078e02ff */
[----:B------:R-:W4:Y:S01]  /*0fb0*/  LDC R62, c[0x0][R62+0x2a4] ;  /* 0x0000a9003e3e7b82 */ /* 0x000f220000000800 */
[----:B------:R-:W-:Y:S02]  /*0fc0*/  UISETP.GT.U32.AND UP0, UPT, UR12, 0xffff, UPT ;  /* 0x0000ffff0c00788c */ /* 0x000fe4000bf04070 */
[----:B------:R-:W-:Y:S02]  /*0fd0*/  USEL UR16, UR16, 0xffff, !UP1 ;  /* 0x0000ffff10107887 */ /* 0x000fe4000c800000 */
[----:B------:R-:W-:Y:S02]  /*0fe0*/  USEL UR12, UR12, 0xffff, !UP0 ;  /* 0x0000ffff0c0c7887 */ /* 0x000fe4000c000000 */
[----:B------:R-:W-:Y:S01]  /*0ff0*/  USHF.L.U32 UR18, UR37, 0x9, URZ ;  /* 0x0000000925127899 */ /* 0x000fe200080006ff */
[----:B------:R-:W4:Y:S01]  /*1000*/  LDC R26, c[0x0][0xb24] ;  /* 0x0002c900ff1a7b82 */ /* 0x000f220000000800 */
[----:B------:R-:W-:Y:S02]  /*1010*/  USHF.L.U32 UR14, UR37, 0x3, URZ ;  /* 0x00000003250e7899 */ /* 0x000fe400080006ff */
[----:B------:R-:W-:-:S02]  /*1020*/  USHF.L.U32 UR17, UR37, 0xa, URZ ;  /* 0x0000000a25117899 */ /* 0x000fc400080006ff */
[----:B------:R-:W-:Y:S01]  /*1030*/  USHF.L.U32 UR7, UR37, 0x4, URZ ;  /* 0x0000000425077899 */ /* 0x000fe200080006ff */
[----:B-1----:R-:W-:Y:S01]  /*1040*/  I2FP.F32.U32 R64, R11 ;  /* 0x0000000b00407245 */ /* 0x002fe20000201000 */
[----:B------:R-:W-:Y:S01]  /*1050*/  ULOP3.LUT UR16, UR16, 0xffff, URZ, 0xc0, !UPT ;  /* 0x0000ffff10107892 */ /* 0x000fe2000f8ec0ff */
[----:B------:R-:W1:Y:S01]  /*1060*/  S2UR UR36, SR_CTAID.Z ;  /* 0x00000000002479c3 */ /* 0x000e620000002700 */
[----:B------:R-:W-:Y:S01]  /*1070*/  ULOP3.LUT UR12, UR12, 0xffff, URZ, 0xc0, !UPT ;  /* 0x0000ffff0c0c7892 */ /* 0x000fe2000f8ec0ff */
[----:B---3--:R-:W-:Y:S01]  /*1080*/  I2FP.F32.U32 R3, R20 ;  /* 0x0000001400037245 */ /* 0x008fe20000201000 */
[----:B------:R-:W-:Y:S01]  /*1090*/  FMUL R64, R64, UR15 ;  /* 0x0000000f40407c20 */ /* 0x000fe20008400000 */
[----:B--2---:R-:W-:Y:S01]  /*10a0*/  ISETP.GE.AND P0, PT, R9, 0x1, PT ;  /* 0x000000010900780c */ /* 0x004fe20003f06270 */
[----:B------:R-:W-:Y:S01]  /*10b0*/  IMAD.MOV.U32 R21, RZ, RZ, R11 ;  /* 0x000000ffff157224 */ /* 0x000fe200078e000b */
[----:B------:R-:W-:Y:S01]  /*10c0*/  UMOV UR5, 0x11 ;  /* 0x0000001100057882 */ /* 0x000fe20000000000 */
[----:B------:R-:W-:Y:S01]  /*10d0*/  FMUL R3, R3, UR13 ;  /* 0x0000000d03037c20 */ /* 0x000fe20008400000 */
[----:B------:R-:W-:Y:S01]  /*10e0*/  UMOV UR4, 0x5 ;  /* 0x0000000500047882 */ /* 0x000fe20000000000 */
[----:B------:R-:W2:Y:S01]  /*10f0*/  F2I.U32.TRUNC.NTZ R64, R64 ;  /* 0x0000004000407305 */ /* 0x000ea2000020f000 */
[----:B------:R-:W-:-:S02]  /*1100*/  UISETP.NE.AND UP3, UPT, UR10, 0x2, UPT ;  /* 0x000000020a00788c */ /* 0x000fc4000bf65270 */
[----:B------:R-:W-:Y:S02]  /*1110*/  ULOP3.LUT UR15, UR18, 0x800, URZ, 0xc0, !UPT ;  /* 0x00000800120f7892 */ /* 0x000fe4000f8ec0ff */
[----:B------:R-:W-:Y:S02]  /*1120*/  ULOP3.LUT UR14, UR14, 0x20, URZ, 0xc0, !UPT ;  /* 0x000000200e0e7892 */ /* 0x000fe4000f8ec0ff */
[----:B------:R-:W-:Y:S01]  /*1130*/  ULOP3.LUT UR13, UR17, 0x800, URZ, 0xc0, !UPT ;  /* 0x00000800110d7892 */ /* 0x000fe2000f8ec0ff */
[----:B------:R-:W3:Y:S01]  /*1140*/  F2I.U32.TRUNC.NTZ R3, R3 ;  /* 0x0000000300037305 */ /* 0x000ee2000020f000 */
[----:B------:R-:W-:Y:S02]  /*1150*/  ULOP3.LUT UR7, UR7, 0x20, URZ, 0xc0, !UPT ;  /* 0x0000002007077892 */ /* 0x000fe4000f8ec0ff */
[----:B------:R-:W-:Y:S02]  /*1160*/  USHF.L.U32 UR5, UR5, UR16, URZ ;  /* 0x0000001005057299 */ /* 0x000fe400080006ff */
[----:B------:R-:W-:Y:S01]  /*1170*/  USHF.L.U32 UR4, UR4, UR12, URZ ;  /* 0x0000000c04047299 */ /* 0x000fe200080006ff */
[----:B--2---:R-:W-:Y:S01]  /*1180*/  IMAD.MOV R64, RZ, RZ, -R64 ;  /* 0x000000ffff407224 */ /* 0x004fe200078e0a40 */
[----:B----4-:R-:W-:-:S03]  /*1190*/  UISETP.NE.AND UP0, UPT, UR11, 0x1, UPT ;  /* 0x000000010b00788c */ /* 0x010fc6000bf05270 */
[----:B------:R-:W-:Y:S01]  /*11a0*/  IMAD R64, R0, R64, R11 ;  /* 0x0000004000407224 */ /* 0x000fe200078e020b */
[----:B------:R-:W-:Y:S02]  /*11b0*/  PRMT R0, RZ, 0x7610, R0 ;  /* 0x00007610ff007816 */ /* 0x000fe40000000000 */
[----:B---3--:R-:W-:-:S05]  /*11c0*/  IADD3 R3, PT, PT, -R3, RZ, RZ ;  /* 0x000000ff03037210 */ /* 0x008fca0007ffe1ff */
[----:B------:R-:W-:Y:S01]  /*11d0*/  IMAD R62, R62, R3, R20 ;  /* 0x000000033e3e7224 */ /* 0x000fe200078e0214 */
[----:B-1----:R-:W-:Y:S06]  /*11e0*/  BRA.U UP4, `(.L_x_17) ;  /* 0x0000000104607547 */ /* 0x002fec000b800000 */
[C---:B------:R-:W-:Y:S02]  /*11f0*/  ISETP.NE.AND P4, PT, R62.reuse, RZ, PT ;  /* 0x000000ff3e00720c */ /* 0x040fe40003f85270 */
[----:B------:R-:W-:Y:S02]  /*1200*/  ISETP.NE.AND P2, PT, R62, 0x1, PT ;  /* 0x000000013e00780c */ /* 0x000fe40003f45270 */
[C---:B------:R-:W-:Y:S02]  /*1210*/  ISETP.GT.U32.AND P3, PT, R64.reuse, 0x1, P4 ;  /* 0x000000014000780c */ /* 0x040fe40002764070 */
[C---:B------:R-:W-:Y:S02]  /*1220*/  ISETP.GT.U32.AND P1, PT, R64.reuse, 0x1, P2 ;  /* 0x000000014000780c */ /* 0x040fe40001724070 */
[----:B------:R-:W-:Y:S02]  /*1230*/  LOP3.LUT R0, R64, 0x2, RZ, 0x3c, !PT ;  /* 0x0000000240007812 */ /* 0x000fe400078e3cff */
[----:B------:R-:W-:-:S02]  /*1240*/  SEL R4, RZ, 0x1, P3 ;  /* 0x00000001ff047807 */ /* 0x000fc40001800000 */
[----:B------:R-:W-:Y:S02]  /*1250*/  SEL R3, RZ, 0x10, P1 ;  /* 0x00000010ff037807 */ /* 0x000fe40000800000 */
[----:B------:R-:W-:Y:S02]  /*1260*/  SEL R2, RZ, 0x2, P3 ;  /* 0x00000002ff027807 */ /* 0x000fe40001800000 */
[C---:B------:R-:W-:Y:S02]  /*1270*/  ISETP.GT.U32.AND P4, PT, R0.reuse, 0x1, P4 ;  /* 0x000000010000780c */ /* 0x040fe40002784070 */
[----:B------:R-:W-:Y:S02]  /*1280*/  ISETP.GT.U32.AND P2, PT, R0, 0x1, P2 ;  /* 0x000000010000780c */ /* 0x000fe40001744070 */
[----:B------:R-:W-:Y:S02]  /*1290*/  IADD3 R0, PT, PT, R2, R3, R4 ;  /* 0x0000000302007210 */ /* 0x000fe40007ffe004 */
[----:B------:R-:W-:-:S02]  /*12a0*/  SEL R7, RZ, 0x20, P1 ;  /* 0x00000020ff077807 */ /* 0x000fc40000800000 */
[----:B------:R-:W-:Y:S02]  /*12b0*/  SEL R4, RZ, 0x4, P4 ;  /* 0x00000004ff047807 */ /* 0x000fe40002000000 */
[----:B------:R-:W-:Y:S02]  /*12c0*/  SEL R5, RZ, 0x40, P2 ;  /* 0x00000040ff057807 */ /* 0x000fe40001000000 */
[----:B------:R-:W-:Y:S01]  /*12d0*/  IADD3 R4, PT, PT, R4, R7, R0 ;  /* 0x0000000704047210 */ /* 0x000fe20007ffe000 */
[----:B------:R-:W-:Y:S01]  /*12e0*/  IMAD.MOV.U32 R0, RZ, RZ, 0x3 ;  /* 0x00000003ff007424 */ /* 0x000fe200078e00ff */
[----:B------:R-:W-:Y:S02]  /*12f0*/  SEL R2, RZ, 0x8, P4 ;  /* 0x00000008ff027807 */ /* 0x000fe40002000000 */
[----:B------:R-:W-:Y:S02]  /*1300*/  LOP3.LUT R3, R64, 0xfffffffe, RZ, 0xc0, !PT ;  /* 0xfffffffe40037812 */ /* 0x000fe400078ec0ff */
[----:B------:R-:W-:-:S02]  /*1310*/  IADD3 R5, PT, PT, R2, R5, R4 ;  /* 0x0000000502057210 */ /* 0x000fc40007ffe004 */
[----:B------:R-:W-:Y:S01]  /*1320*/  SEL R2, RZ, 0x80, P2 ;  /* 0x00000080ff027807 */ /* 0x000fe20001000000 */
[----:B------:R-:W-:-:S04]  /*1330*/  IMAD R3, R62, 0x4, R3 ;  /* 0x000000043e037824 */ /* 0x000fc800078e0203 */
[----:B------:R-:W-:Y:S01]  /*1340*/  IMAD.IADD R2, R5, 0x1, R2 ;  /* 0x0000000105027824 */ /* 0x000fe200078e0202 */
[----:B------:R-:W-:-:S04]  /*1350*/  SHF.L.U32 R0, R0, R3, RZ ;  /* 0x0000000300007219 */ /* 0x000fc800000006ff */
[----:B------:R-:W-:Y:S02]  /*1360*/  PRMT R8, R2, 0x7610, R8 ;  /* 0x0000761002087816 */ /* 0x000fe40000000008 */
.L_x_17:
[----:B------:R-:W-:Y:S05]  /*1370*/  @!P0 BRA `(.L_x_18) ;  /* 0x0000000000b88947 */ /* 0x000fea0003800000 */
[----:B------:R-:W1:Y:S01]  /*1380*/  LDC.64 R4, c[0x0][0xb18] ;  /* 0x0002c600ff047b82 */ /* 0x000e620000000a00 */
[----:B------:R-:W-:-:S07]  /*1390*/  ISETP.NE.AND P0, PT, R9, 0x1, PT ;  /* 0x000000010900780c */ /* 0x000fce0003f05270 */
[----:B------:R-:W2:Y:S08]  /*13a0*/  LDC R14, c[0x0][0xb0c] ;  /* 0x0002c300ff0e7b82 */ /* 0x000eb00000000800 */
[----:B------:R-:W3:Y:S08]  /*13b0*/  LDC R13, c[0x0][0x370] ;  /* 0x0000dc00ff0d7b82 */ /* 0x000ef00000000800 */
[----:B------:R-:W4:Y:S01]  /*13c0*/  LDC R16, c[0x0][0x374] ;  /* 0x0000dd00ff107b82 */ /* 0x000f220000000800 */
[----:B-1----:R-:W-:-:S07]  /*13d0*/  ISETP.NE.AND P1, PT, R4, 0x1, PT ;  /* 0x000000010400780c */ /* 0x002fce0003f25270 */
[----:B------:R-:W3:Y:S01]  /*13e0*/  LDC.64 R6, c[0x0][0xb10] ;  /* 0x0002c400ff067b82 */ /* 0x000ee20000000a00 */
[----:B--2---:R-:W-:-:S07]  /*13f0*/  ISETP.NE.AND P2, PT, R14, 0x1, PT ;  /* 0x000000010e00780c */ /* 0x004fce0003f45270 */
[----:B------:R-:W1:Y:S08]  /*1400*/  LDC R12, c[0x0][0xb20] ;  /* 0x0002c800ff0c7b82 */ /* 0x000e700000000800 */
[----:B------:R-:W2:Y:S01]  /*1410*/  LDC.64 R2, c[0x0][0xb28] ;  /* 0x0002ca00ff027b82 */ /* 0x000ea20000000a00 */
[----:B----4-:R-:W-:-:S04]  /*1420*/  IMAD.HI.U32 R15, R16, R5, RZ ;  /* 0x00000005100f7227 */ /* 0x010fc800078e00ff */
[----:B------:R-:W-:-:S04]  /*1430*/  IMAD.HI.U32 R5, R20, R5, RZ ;  /* 0x0000000514057227 */ /* 0x000fc800078e00ff */
[----:B---3--:R-:W-:-:S04]  /*1440*/  IMAD.HI.U32 R18, R13, R6, RZ ;  /* 0x000000060d127227 */ /* 0x008fc800078e00ff */
[C---:B------:R-:W-:Y:S01]  /*1450*/  IMAD.HI.U32 R22, R11.reuse, R6, RZ ;  /* 0x000000060b167227 */ /* 0x040fe200078e00ff */
[-C--:B------:R-:W-:Y:S02]  /*1460*/  @P2 SHF.R.U32.HI R13, RZ, R7.reuse, R18 ;  /* 0x00000007ff0d2219 */ /* 0x080fe40000011612 */
[-C--:B-1----:R-:W-:Y:S02]  /*1470*/  @P1 SHF.R.U32.HI R16, RZ, R12.reuse, R15 ;  /* 0x0000000cff101219 */ /* 0x082fe4000001160f */
[----:B------:R-:W-:Y:S02]  /*1480*/  SHF.R.U32.HI R5, RZ, R12, R5 ;  /* 0x0000000cff057219 */ /* 0x000fe40000011605 */
[----:B------:R-:W-:Y:S02]  /*1490*/  SHF.R.U32.HI R22, RZ, R7, R22 ;  /* 0x00000007ff167219 */ /* 0x000fe40000011616 */
[----:B------:R-:W-:Y:S01]  /*14a0*/  SEL R5, R20, R5, !P1 ;  /* 0x0000000514057207 */ /* 0x000fe20004800000 */
[----:B--2---:R-:W-:Y:S01]  /*14b0*/  IMAD.HI.U32 R18, R16, R2, RZ ;  /* 0x0000000210127227 */ /* 0x004fe200078e00ff */
[----:B------:R-:W-:-:S02]  /*14c0*/  SEL R21, R11, R22, !P2 ;  /* 0x000000160b157207 */ /* 0x000fc40005000000 */
[----:B------:R-:W-:Y:S01]  /*14d0*/  IADD3 R7, PT, PT, -R5, RZ, RZ ;  /* 0x000000ff05077210 */ /* 0x000fe20007ffe1ff */
[----:B------:R-:W-:Y:S01]  /*14e0*/  IMAD.HI.U32 R6, R13, R2, RZ ;  /* 0x000000020d067227 */ /* 0x000fe200078e00ff */
[----:B------:R-:W-:-:S03]  /*14f0*/  @P0 SHF.R.U32.HI R16, RZ, R3, R18 ;  /* 0x00000003ff100219 */ /* 0x000fc60000011612 */
[----:B------:R-:W-:Y:S01]  /*1500*/  IMAD R7, R4, R7, R20 ;  /* 0x0000000704077224 */ /* 0x000fe200078e0214 */
[----:B------:R-:W-:Y:S01]  /*1510*/  @P0 SHF.R.U32.HI R13, RZ, R3, R6 ;  /* 0x00000003ff0d0219 */ /* 0x000fe20000011606 */
[----:B------:R-:W-:-:S04]  /*1520*/  IMAD R16, R16, R9, RZ ;  /* 0x0000000910107224 */ /* 0x000fc800078e02ff */
[----:B------:R-:W-:Y:S01]  /*1530*/  IMAD R6, R13, R9, RZ ;  /* 0x000000090d067224 */ /* 0x000fe200078e02ff */
[----:B------:R-:W-:-:S04]  /*1540*/  ISETP.GE.AND P1, PT, R5, R16, PT ;  /* 0x000000100500720c */ /* 0x000fc80003f26270 */
[----:B------:R-:W-:Y:S01]  /*1550*/  ISETP.GE.OR P1, PT, R21, R6, P1 ;  /* 0x000000061500720c */ /* 0x000fe20000f26670 */
[----:B------:R-:W-:-:S05]  /*1560*/  IMAD.HI.U32 R6, R5, R2, RZ ;  /* 0x0000000205067227 */ /* 0x000fca00078e00ff */
[----:B------:R-:W-:-:S04]  /*1570*/  SHF.R.U32.HI R6, RZ, R3, R6 ;  /* 0x00000003ff067219 */ /* 0x000fc80000011606 */
[----:B------:R-:W-:-:S03]  /*1580*/  SEL R6, R5, R6, !P0 ;  /* 0x0000000605067207 */ /* 0x000fc60004000000 */
[----:B------:R-:W-:Y:S01]  /*1590*/  @!P1 IMAD.HI.U32 R12, R21, R2, RZ ;  /* 0x00000002150c9227 */ /* 0x000fe200078e00ff */
[----:B------:R-:W-:-:S04]  /*15a0*/  IADD3 R2, PT, PT, -R6, RZ, RZ ;  /* 0x000000ff06027210 */ /* 0x000fc80007ffe1ff */
[----:B------:R-:W-:Y:S01]  /*15b0*/  @!P1 SHF.R.U32.HI R12, RZ, R3, R12 ;  /* 0x00000003ff0c9219 */ /* 0x000fe2000001160c */
[----:B------:R-:W-:-:S03]  /*15c0*/  IMAD R2, R9, R2, R5 ;  /* 0x0000000209027224 */ /* 0x000fc600078e0205 */
[----:B------:R-:W-:-:S05]  /*15d0*/  @!P1 SEL R3, R21, R12, !P0 ;  /* 0x0000000c15039207 */ /* 0x000fca0004000000 */
[--C-:B------:R-:W-:Y:S02]  /*15e0*/  @!P1 IMAD.IADD R6, R6, 0x1, -R3.reuse ;  /* 0x0000000106069824 */ /* 0x100fe400078e0a03 */
[----:B------:R-:W-:Y:S01]  /*15f0*/  @!P1 IMAD R3, R2, R13, R3 ;  /* 0x0000000d02039224 */ /* 0x000fe200078e0203 */
[----:B------:R-:W-:Y:S01]  /*1600*/  IADD3 R2, PT, PT, -R21, RZ, RZ ;  /* 0x000000ff15027210 */ /* 0x000fe20007ffe1ff */
[----:B------:R-:W-:Y:S02]  /*1610*/  @!P1 IMAD R5, R6, R9, R21 ;  /* 0x0000000906059224 */ /* 0x000fe400078e0215 */
[----:B------:R-:W-:Y:S02]  /*1620*/  @!P1 IMAD.MOV.U32 R21, RZ, RZ, R3 ;  /* 0x000000ffff159224 */ /* 0x000fe400078e0003 */
[----:B------:R-:W-:Y:S02]  /*1630*/  IMAD R2, R14, R2, R11 ;  /* 0x000000020e027224 */ /* 0x000fe400078e020b */
[----:B------:R-:W-:-:S02]  /*1640*/  IMAD R20, R5, R4, R7 ;  /* 0x0000000405147224 */ /* 0x000fc400078e0207 */
[----:B------:R-:W-:Y:S02]  /*1650*/  IMAD R21, R21, R14, R2 ;  /* 0x0000000e15157224 */ /* 0x000fe400078e0202 */
.L_x_18:
[----:B------:R-:W-:Y:S05]  /*1660*/  BRA.U UP0, `(.L_x_19) ;  /* 0x0000000100407547 */ /* 0x000fea000b800000 */
[----:B------:R-:W1:Y:S08]  /*1670*/  LDC.64 R4, c[0x0][0xb10] ;  /* 0x0002c400ff047b82 */ /* 0x000e700000000a00 */
[----:B------:R-:W2:Y:S08]  /*1680*/  LDC.64 R2, c[0x0][0xb18] ;  /* 0x0002c600ff027b82 */ /* 0x000eb00000000a00 */
[----:B------:R-:W3:Y:S08]  /*1690*/  LDC R6, c[0x0][0xb20] ;  /* 0x0002c800ff067b82 */ /* 0x000ef00000000800 */
[----:B------:R-:W4:Y:S01]  /*16a0*/  LDC R12, c[0x0][0xb0c] ;  /* 0x0002c300ff0c7b82 */ /* 0x000f220000000800 */
[----:B-1----:R-:W-:-:S05]  /*16b0*/  IMAD.HI.U32 R4, R21, R4, RZ ;  /* 0x0000000415047227 */ /* 0x002fca00078e00ff */
[----:B------:R-:W-:Y:S01]  /*16c0*/  SHF.R.U32.HI R4, RZ, R5, R4 ;  /* 0x00000005ff047219 */ /* 0x000fe20000011604 */
[----:B--2---:R-:W-:Y:S01]  /*16d0*/  IMAD.HI.U32 R3, R20, R3, RZ ;  /* 0x0000000314037227 */ /* 0x004fe200078e00ff */
[----:B------:R-:W-:-:S04]  /*16e0*/  ISETP.NE.AND P0, PT, R2, 0x1, PT ;  /* 0x000000010200780c */ /* 0x000fc80003f05270 */
[----:B---3--:R-:W-:-:S04]  /*16f0*/  SHF.R.U32.HI R3, RZ, R6, R3 ;  /* 0x00000006ff037219 */ /* 0x008fc80000011603 */
[----:B------:R-:W-:Y:S02]  /*1700*/  SEL R3, R20, R3, !P0 ;  /* 0x0000000314037207 */ /* 0x000fe40004000000 */
[----:B----4-:R-:W-:-:S04]  /*1710*/  ISETP.NE.AND P1, PT, R12, 0x1, PT ;  /* 0x000000010c00780c */ /* 0x010fc80003f25270 */
[----:B------:R-:W-:-:S05]  /*1720*/  SEL R6, R21, R4, !P1 ;  /* 0x0000000415067207 */ /* 0x000fca0004800000 */
[----:B------:R-:W-:Y:S02]  /*1730*/  IMAD.IADD R4, R3, 0x1, -R6 ;  /* 0x0000000103047824 */ /* 0x000fe400078e0a06 */
[----:B------:R-:W-:Y:S02]  /*1740*/  IMAD.IADD R3, R6, 0x1, -R3 ;  /* 0x0000000106037824 */ /* 0x000fe400078e0a03 */
[----:B------:R-:W-:Y:S02]  /*1750*/  IMAD R21, R4, R12, R21 ;  /* 0x0000000c04157224 */ /* 0x000fe400078e0215 */
[----:B------:R-:W-:Y:S02]  /*1760*/  IMAD R20, R3, R2, R20 ;  /* 0x0000000203147224 */ /* 0x000fe400078e0214 */
.L_x_19:
[----:B------:R-:W-:Y:S05]  /*1770*/  BRA.U !UP2, `(.L_x_20) ;  /* 0x000000010a0c7547 */ /* 0x000fea000b800000 */
[----:B------:R-:W-:Y:S01]  /*1780*/  UCGABAR_WAIT ;  /* 0x0000000000007dc7 */ /* 0x000fe20008000000 */
[----:B------:R-:W-:Y:S01]  /*1790*/  CCTL.IVALL ;  /* 0x00000000ff00798f */ /* 0x000fe20002000000 */
[----:B------:R-:W-:Y:S05]  /*17a0*/  BRA `(.L_x_21) ;  /* 0x0000000000047947 */ /* 0x000fea0003800000 */
.L_x_20:
[----:B------:R-:W-:Y:S06]  /*17b0*/  BAR.SYNC.DEFER_BLOCKING 0x0 ;  /* 0x0000000000007b1d */ /* 0x000fec0000010000 */
.L_x_21:
[----:B------:R-:W-:Y:S05]  /*17c0*/  BRA.U UP3, `(.L_x_22) ;  /* 0x0000001103d07547 */ /* 0x000fea000b800000 */
[----:B------:R-:W1:Y:S01]  /*17d0*/  LDCU UR21, c[0x0][0x38c] ;  /* 0x00007180ff1577ac */ /* 0x000e620008000800 */
[----:B------:R-:W2:Y:S01]  /*17e0*/  LDC R9, c[0x0][0x370] ;  /* 0x0000dc00ff097b82 */ /* 0x000ea20000000800 */
[----:B------:R-:W-:Y:S01]  /*17f0*/  IMAD.SHL.U32 R16, R11, 0x40, RZ ;  /* 0x000000400b107824 */ /* 0x000fe200078e00ff */
[----:B------:R-:W-:Y:S01]  /*1800*/  PLOP3.LUT P1, PT, PT, PT, UP5, 0x80, 0x8 ;  /* 0x000000000008781c */ /* 0x000fe20003f2f058 */
[----:B------:R-:W-:Y:S01]  /*1810*/  HFMA2 R12, -RZ, RZ, 0, 0 ;  /* 0x00000000ff0c7431 */ /* 0x000fe200000001ff */
[----:B------:R-:W-:Y:S01]  /*1820*/  UISETP.NE.AND UP1, UPT, UR10, URZ, UPT ;  /* 0x000000ff0a00728c */ /* 0x000fe2000bf25270 */
[----:B------:R-:W-:Y:S01]  /*1830*/  ISETP.NE.AND P4, PT, R10, RZ, P5 ;  /* 0x000000ff0a00720c */ /* 0x000fe20002f85270 */
[----:B------:R-:W-:Y:S01]  /*1840*/  IMAD.MOV.U32 R15, RZ, RZ, 0x1 ;  /* 0x00000001ff0f7424 */ /* 0x000fe200078e00ff */
[----:B------:R-:W-:Y:S01]  /*1850*/  PLOP3.LUT P1, PT, P1, PT, PT, 0x8, 0x80 ;  /* 0x000000000080781c */ /* 0x000fe20000f2e170 */
[----:B------:R-:W3:Y:S01]  /*1860*/  LDC R0, c[0x0][0x374] ;  /* 0x0000dd00ff007b82 */ /* 0x000ee20000000800 */
[----:B------:R-:W-:Y:S01]  /*1870*/  IMAD.MOV.U32 R14, RZ, RZ, RZ ;  /* 0x000000ffff0e7224 */ /* 0x000fe200078e00ff */
[----:B------:R-:W-:Y:S01]  /*1880*/  MOV R8, 0x1 ;  /* 0x0000000100087802 */ /* 0x000fe20000000f00 */
[----:B------:R-:W-:Y:S01]  /*1890*/  IMAD.MOV.U32 R10, RZ, RZ, RZ ;  /* 0x000000ffff0a7224 */ /* 0x000fe200078e00ff */
[----:B------:R-:W-:Y:S01]  /*18a0*/  LOP3.LUT R16, R16, 0x40, RZ, 0xc0, !PT ;  /* 0x0000004010107812 */ /* 0x000fe200078ec0ff */
[----:B------:R-:W4:Y:S01]  /*18b0*/  LDCU.64 UR24, c[0x0][0x348] ;  /* 0x00006900ff1877ac */ /* 0x000f220008000a00 */
[----:B-1----:R-:W-:-:S02]  /*18c0*/  UIADD3 UR8, UPT, UPT, UR21, 0x3f, URZ ;  /* 0x0000003f15087890 */ /* 0x002fc4000fffe0ff */
[----:B------:R-:W-:Y:S02]  /*18d0*/  USEL UR28, UR6, 0x2, UP1 ;  /* 0x00000002061c7887 */ /* 0x000fe40008800000 */
[----:B------:R-:W-:Y:S01]  /*18e0*/  USHF.R.S32.HI UR23, URZ, 0x1f, UR8 ;  /* 0x0000001fff177899 */ /* 0x000fe20008011408 */
[----:B------:R-:W-:-:S03]  /*18f0*/  UMOV UR29, URZ ;  /* 0x000000ff001d7c82 */ /* 0x000fc60008000000 */
[----:B------:R-:W-:Y:S02]  /*1900*/  ULEA.HI UR23, UR23, UR8, URZ, 0x6 ;  /* 0x0000000817177291 */ /* 0x000fe4000f8f30ff */
[----:B------:R-:W-:Y:S02]  /*1910*/  UIADD3 UR8, UPT, UPT, UR21, -0x1, URZ ;  /* 0xffffffff15087890 */ /* 0x000fe4000fffe0ff */
[----:B------:R-:W-:Y:S02]  /*1920*/  USHF.R.S32.HI UR23, URZ, 0x6, UR23 ;  /* 0x00000006ff177899 */ /* 0x000fe40008011417 */
[----:B------:R-:W-:Y:S02]  /*1930*/  UISETP.GE.U32.AND UP2, UPT, UR8, -0x7f, UPT ;  /* 0xffffff810800788c */ /* 0x000fe4000bf46070 */
[----:B------:R-:W-:Y:S02]  /*1940*/  UISETP.LT.U32.AND UP0, UPT, UR23, 0x3, UPT ;  /* 0x000000031700788c */ /* 0x000fe4000bf01070 */
[----:B------:R-:W-:-:S02]  /*1950*/  UIADD3 UR21, UPT, UPT, UR21, 0x7e, URZ ;  /* 0x0000007e15157890 */ /* 0x000fc4000fffe0ff */
[----:B------:R-:W-:-:S04]  /*1960*/  USEL UR22, UR23, 0x3, UP0 ;  /* 0x0000000317167887 */ /* 0x000fc80008000000 */
[----:B------:R-:W-:Y:S02]  /*1970*/  UIADD3 UR27, UPT, UPT, UR22, -0x1, URZ ;  /* 0xffffffff161b7890 */ /* 0x000fe4000fffe0ff */
[----:B------:R-:W-:Y:S02]  /*1980*/  @UP2 UIADD3 UR27, UPT, UPT, UR22, URZ, URZ ;  /* 0x000000ff161b2290 */ /* 0x000fe4000fffe0ff */
[----:B------:R-:W-:Y:S02]  /*1990*/  UIADD3 UR30, UPT, UPT, UR23, -UR22, URZ ;  /* 0x80000016171e7290 */ /* 0x000fe4000fffe0ff */
[----:B------:R-:W-:Y:S02]  /*19a0*/  UIADD3 UR26, UPT, UPT, UR27, 0x1, URZ ;  /* 0x000000011b1a7890 */ /* 0x000fe4000fffe0ff */
[----:B--2-4-:R-:W-:-:S12]  /*19b0*/  UIADD3 UR27, UPT, UPT, -UR27, URZ, URZ ;  /* 0x000000ff1b1b7290 */ /* 0x014fd8000fffe1ff */
.L_x_44:
[----:B------:R-:W-:Y:S01]  /*19c0*/  UISETP.NE.AND UP0, UPT, UR37, URZ, UPT ;  /* 0x000000ff2500728c */ /* 0x000fe2000bf05270 */
[----:B------:R-:W1:Y:S08]  /*19d0*/  S2UR UR37, SR_CgaCtaId ;  /* 0x00000000002579c3 */ /* 0x000e700000008800 */
[----:B------:R-:W-:Y:S05]  /*19e0*/  BRA.U UP0, `(.L_x_23) ;  /* 0x0000000100347547 */ /* 0x000fea000b800000 */
[----:B------:R-:W2:Y:S01]  /*19f0*/  S2R R2, SR_CgaCtaId ;  /* 0x0000000000027919 */ /* 0x000ea20000008800 */
[----:B------:R-:W-:-:S04]  /*1a00*/  MOV R3, 0x400 ;  /* 0x0000040000037802 */ /* 0x000fc80000000f00 */
[----:B--2---:R-:W-:Y:S02]  /*1a10*/  LEA R3, R2, R3, 0x18 ;  /* 0x0000000302037211 */ /* 0x004fe400078ec0ff */
[----:B------:R-:W-:-:S03]  /*1a20*/  SHF.L.U32 R2, R8, 0x1f, RZ ;  /* 0x0000001f08027819 */ /* 0x000fc600000006ff */
[----:B------:R-:W-:-:S04]  /*1a30*/  IMAD R3, R10, 0x8, R3 ;  /* 0x000000080a037824 */ /* 0x000fc800078e0203 */
[----:B------:R-:W2:Y:S02]  /*1a40*/  SYNCS.PHASECHK.TRANS64.TRYWAIT P0, [R3+URZ+0xf0], R2 ;  /* 0x0000f002030075a7 */ /* 0x000ea400080011ff */
[----:B--2---:R-:W-:Y:S05]  /*1a50*/  @!P0 BRA `(.L_x_24) ;  /* 0x0000007000108947 */ /* 0x004fea0003800000 */
.L_x_150:
[----:B------:R-:W-:Y:S01]  /*1a60*/  VIADD R10, R10, 0x1 ;  /* 0x000000010a0a7836 */ /* 0x000fe20000000000 */
[----:B------:R2:W-:Y:S04]  /*1a70*/  SYNCS.ARRIVE.TRANS64.A1T0 RZ, [R3+URZ+0xe0], RZ ;  /* 0x0000e0ff03ff79a7 */ /* 0x0005e800081000ff */
[----:B------:R-:W-:-:S04]  /*1a80*/  ISETP.NE.AND P0, PT, R10, 0x2, PT ;  /* 0x000000020a00780c */ /* 0x000fc80003f05270 */
[----:B------:R-:W-:Y:S02]  /*1a90*/  SEL R10, R10, RZ, P0 ;  /* 0x000000ff0a0a7207 */ /* 0x000fe40000000000 */
[----:B--2---:R-:W-:-:S04]  /*1aa0*/  SEL R3, RZ, 0x1, P0 ;  /* 0x00000001ff037807 */ /* 0x004fc80000000000 */
[----:B------:R-:W-:-:S07]  /*1ab0*/  LOP3.LUT R8, R8, R3, RZ, 0x3c, !PT ;  /* 0x0000000308087212 */ /* 0x000fce00078e3cff */
.L_x_23:
[----:B------:R-:W-:Y:S01]  /*1ac0*/  UMOV UR6, 0x400 ;  /* 0x0000040000067882 */ /* 0x000fe20000000000 */
[----:B------:R-:W-:Y:S01]  /*1ad0*/  LEA.HI R3, R21, R21, RZ, 0x1 ;  /* 0x0000001515037211 */ /* 0x000fe200078f08ff */
[----:B-1----:R-:W-:Y:S01]  /*1ae0*/  ULEA UR6, UR37, UR6, 0x18 ;  /* 0x0000000625067291 */ /* 0x002fe2000f8ec0ff */
[----:B------:R-:W-:Y:S01]  /*1af0*/  SHF.L.U32 R2, R15, 0x1f, RZ ;  /* 0x0000001f0f027819 */ /* 0x000fe200000006ff */
[----:B------:R-:W-:Y:S01]  /*1b00*/  UISETP.GE.U32.AND UP0, UPT, UR21, 0x7f, UPT ;  /* 0x0000007f1500788c */ /* 0x000fe2000bf06070 */
[C---:B------:R-:W-:Y:S01]  /*1b10*/  R2UR UR9, R16.reuse ;  /* 0x00000000100972ca */ /* 0x040fe200000e0000 */
[----:B------:R-:W-:Y:S01]  /*1b20*/  ULEA UR8, UR29, UR6, 0x3 ;  /* 0x000000061d087291 */ /* 0x000fe2000f8e18ff */
[----:B------:R-:W-:Y:S01]  /*1b30*/  IMAD.SHL.U32 R3, R3, 0x40, RZ ;  /* 0x0000004003037824 */ /* 0x000fe200078e00ff */
[----:B------:R-:W-:Y:S01]  /*1b40*/  R2UR UR10, R16 ;  /* 0x00000000100a72ca */ /* 0x000fe200000e0000 */
[----:B------:R-:W-:-:S03]  /*1b50*/  UMOV UR31, URZ ;  /* 0x000000ff001f7c82 */ /* 0x000fc60008000000 */
[----:B------:R-:W-:-:S03]  /*1b60*/  R2UR UR34, R3 ;  /* 0x00000000032272ca */ /* 0x000fc600000e0000 */
[----:B------:R1:W2:Y:S01]  /*1b70*/  SYNCS.PHASECHK.TRANS64.TRYWAIT P0, [UR8+0x18], R2 ;  /* 0x00001802ff0075a7 */ /* 0x0002a20008001108 */
[----:B------:R-:W-:-:S09]  /*1b80*/  R2UR UR8, R20 ;  /* 0x00000000140872ca */ /* 0x000fd200000e0000 */
[----:B------:R-:W-:-:S04]  /*1b90*/  ULOP3.LUT UR34, UR9, 0xffffff80, UR34, 0xf8, !UPT ;  /* 0xffffff8009227892 */ /* 0x000fc8000f8ef822 */
[----:B------:R-:W-:Y:S01]  /*1ba0*/  ULEA UR10, UR8, UR10, 0x7 ;  /* 0x0000000a080a7291 */ /* 0x000fe2000f8e38ff */
[----:B------:R-:W-:Y:S11]  /*1bb0*/  BRA.U !UP0, `(.L_x_25) ;  /* 0x0000000108d87547 */ /* 0x000ff6000b800000 */
[----:B------:R-:W-:Y:S01]  /*1bc0*/  UMOV UR16, UR27 ;  /* 0x0000001b00107c82 */ /* 0x000fe20008000000 */
[----:B------:R-:W-:Y:S01]  /*1bd0*/  UMOV UR19, UR29 ;  /* 0x0000001d00137c82 */ /* 0x000fe20008000000 */
[----:B------:R-:W-:Y:S01]  /*1be0*/  UMOV UR35, UR14 ;  /* 0x0000000e00237c82 */ /* 0x000fe20008000000 */
[----:B------:R-:W-:-:S05]  /*1bf0*/  UMOV UR11, UR7 ;  /* 0x00000007000b7c82 */ /* 0x000fca0008000000 */
.L_x_31:
[----:B------:R-:W-:Y:S01]  /*1c00*/  ULEA UR33, UR19, UR6, 0x3 ;  /* 0x0000000613217291 */ /* 0x000fe2000f8e18ff */
[----:B------:R-:W-:Y:S01]  /*1c10*/  @P5 MOV R3, 0x8000 ;  /* 0x0000800000035802 */ /* 0x000fe20000000f00 */
[----:B-12---:R-:W-:Y:S10]  /*1c20*/  @P0 BRA `(.L_x_26) ;  /* 0x00000000000c0947 */ /* 0x006ff40003800000 */
[----:B------:R-:W-:-:S04]  /*1c30*/  SHF.L.U32 R5, R15, 0x1f, RZ ;  /* 0x0000001f0f057819 */ /* 0x000fc800000006ff */
[----:B------:R-:W2:Y:S02]  /*1c40*/  SYNCS.PHASECHK.TRANS64.TRYWAIT P0, [UR33+0x18], R5 ;  /* 0x00001805ff0075a7 */ /* 0x000ea40008001121 */
[----:B--2---:R-:W-:Y:S05]  /*1c50*/  @!P0 BRA `(.L_x_27) ;  /* 0x0000006c00a48947 */ /* 0x004fea0003800000 */
.L_x_26:
[----:B------:R2:W-:Y:S01]  /*1c60*/  @P5 SYNCS.ARRIVE.TRANS64 RZ, [UR33], R3 ;  /* 0x00000003ffff59a7 */ /* 0x0005e20008000021 */
[----:B------:R-:W-:Y:S02]  /*1c70*/  ULOP3.LUT UR8, UR28, 0x2, URZ, 0xfc, !UPT ;  /* 0x000000021c087892 */ /* 0x000fe4000f8efcff */
[----:B------:R-:W-:Y:S02]  /*1c80*/  UIADD3 UR16, UPT, UPT, UR16, 0x1, URZ ;  /* 0x0000000110107890 */ /* 0x000fe4000fffe0ff */
[----:B------:R-:W-:Y:S02]  /*1c90*/  UISETP.NE.AND UP0, UPT, UR8, 0x2, UPT ;  /* 0x000000020800788c */ /* 0x000fe4000bf05270 */
[----:B------:R-:W-:-:S07]  /*1ca0*/  UISETP.NE.AND UP2, UPT, UR16, 0x1, UPT ;  /* 0x000000011000788c */ /* 0x000fce000bf45270 */
[----:B------:R-:W-:Y:S05]  /*1cb0*/  BRA.U UP0, `(.L_x_28) ;  /* 0x0000000100047547 */ /* 0x000fea000b800000 */
[----:B------:R-:W-:Y:S05]  /*1cc0*/  BPT.TRAP 0x1 ;  /* 0x000000040000795c */ /* 0x000fea0000300000 */
.L_x_28:
[----:B------:R-:W-:Y:S04]  /*1cd0*/  BSSY.RECONVERGENT B0, `(.L_x_29) ;  /* 0x0000003000007945 */ /* 0x000fe80003800200 */
[----:B------:R-:W-:Y:S05]  /*1ce0*/  @!P4 BRA `(.L_x_30) ;  /* 0x000000000004c947 */ /* 0x000fea0003800000 */
[----:B------:R-:W-:Y:S05]  /*1cf0*/  BPT.TRAP 0x1 ;  /* 0x000000040000795c */ /* 0x000fea0000300000 */
.L_x_30:
[----:B------:R-:W-:Y:S05]  /*1d00*/  BSYNC.RECONVERGENT B0 ;  /* 0x0000000000007941 */ /* 0x000fea0003800200 */
.L_x_29:
[----:B------:R-:W-:Y:S02]  /*1d10*/  UIADD3 UR29, UPT, UPT, UR19, 0x1, URZ ;  /* 0x00000001131d7890 */ /* 0x000fe4000fffe0ff */
[----:B------:R-:W-:Y:S02]  /*1d20*/  UIADD3 UR42, UP1, UPT, UR24, 0x80, URZ ;  /* 0x00000080182a7890 */ /* 0x000fe4000ff3e0ff */
[----:B------:R-:W-:Y:S02]  /*1d30*/  UISETP.NE.AND UP0, UPT, UR29, 0x3, UPT ;  /* 0x000000031d00788c */ /* 0x000fe4000bf05270 */
[----:B------:R-:W-:Y:S02]  /*1d40*/  ULOP3.LUT UR33, UR33, 0xfefffff8, URZ, 0xc0, !UPT ;  /* 0xfefffff821217892 */ /* 0x000fe4000f8ec0ff */
[----:B------:R-:W-:Y:S02]  /*1d50*/  USEL UR9, URZ, 0x1, UP0 ;  /* 0x00000001ff097887 */ /* 0x000fe40008000000 */
[----:B------:R-:W-:-:S02]  /*1d60*/  USEL UR29, UR29, URZ, UP0 ;  /* 0x000000ff1d1d7287 */ /* 0x000fc40008000000 */
[----:B------:R-:W-:Y:S02]  /*1d70*/  UIADD3 UR40, UP0, UPT, UR24, 0x180, URZ ;  /* 0x0000018018287890 */ /* 0x000fe4000ff1e0ff */
[----:B------:R-:W-:Y:S01]  /*1d80*/  ULEA UR8, UR29, UR6, 0x3 ;  /* 0x000000061d087291 */ /* 0x000fe2000f8e18ff */
[----:B------:R-:W-:Y:S01]  /*1d90*/  LOP3.LUT R15, R15, UR9, RZ, 0x3c, !PT ;  /* 0x000000090f0f7c12 */ /* 0x000fe2000f8e3cff */
[----:B------:R-:W-:Y:S02]  /*1da0*/  UIADD3.X UR43, UPT, UPT, URZ, UR25, URZ, UP1, !UPT ;  /* 0x00000019ff2b7290 */ /* 0x000fe40008ffe4ff */
[----:B------:R-:W-:Y:S01]  /*1db0*/  UPRMT UR18, URZ, 0x5410, UR5 ;  /* 0x00005410ff127896 */ /* 0x000fe20008000005 */
[----:B-1----:R-:W-:Y:S01]  /*1dc0*/  SHF.L.U32 R2, R15, 0x1f, RZ ;  /* 0x0000001f0f027819 */ /* 0x002fe200000006ff */
[----:B------:R-:W-:Y:S02]  /*1dd0*/  UIADD3.X UR41, UPT, UPT, URZ, UR25, URZ, UP0, !UPT ;  /* 0x00000019ff297290 */ /* 0x000fe400087fe4ff */
[----:B------:R-:W-:Y:S01]  /*1de0*/  UPRMT UR17, URZ, 0x5410, UR4 ;  /* 0x00005410ff117896 */ /* 0x000fe20008000004 */
[----:B------:R4:W1:Y:S01]  /*1df0*/  SYNCS.PHASECHK.TRANS64.TRYWAIT P0, [UR8+0x18], R2 ;  /* 0x00001802ff0075a7 */ /* 0x0008620008001108 */
[----:B------:R-:W-:Y:S01]  /*1e00*/  USHF.L.U32 UR8, UR19, 0xc, URZ ;  /* 0x0000000c13087899 */ /* 0x000fe200080006ff */
[----:B------:R-:W-:Y:S01]  /*1e10*/  UMOV UR38, 0x0 ;  /* 0x0000000000267882 */ /* 0x000fe20000000000 */
[----:B------:R-:W-:-:S02]  /*1e20*/  UMOV UR39, 0x10000000 ;  /* 0x1000000000277882 */ /* 0x000fc40000000000 */
[----:B------:R-:W-:Y:S02]  /*1e30*/  ULOP3.LUT UR32, UR15, UR8, URZ, 0xfc, !UPT ;  /* 0x000000080f207292 */ /* 0x000fe4000f8efcff */
[----:B------:R-:W-:Y:S02]  /*1e40*/  ULOP3.LUT UR8, UR13, UR8, URZ, 0xfc, !UPT ;  /* 0x000000080d087292 */ /* 0x000fe4000f8efcff */
[----:B------:R-:W-:Y:S02]  /*1e50*/  ULEA UR32, UR32, UR6, 0x1 ;  /* 0x0000000620207291 */ /* 0x000fe4000f8e08ff */
[----:B------:R-:W-:Y:S02]  /*1e60*/  ULEA UR8, UR8, UR6, 0x1 ;  /* 0x0000000608087291 */ /* 0x000fe4000f8e08ff */
[----:B------:R-:W-:Y:S02]  /*1e70*/  UIADD3 UR32, UPT, UPT, UR32, 0x4300, URZ ;  /* 0x0000430020207890 */ /* 0x000fe4000fffe0ff */
[----:B------:R-:W-:Y:S01]  /*1e80*/  UIADD3 UR8, UPT, UPT, UR8, 0xa300, URZ ;  /* 0x0000a30008087890 */ /* 0x000fe2000fffe0ff */
[----:B------:R-:W-:Y:S01]  /*1e90*/  UMOV UR12, UR36 ;  /* 0x00000024000c7c82 */ /* 0x000fe20008000000 */
[----:B------:R-:W-:Y:S01]  /*1ea0*/  UMOV UR9, UR33 ;  /* 0x0000002100097c82 */ /* 0x000fe20008000000 */
[----:B------:R-:W-:Y:S01]  /*1eb0*/  UMOV UR31, UR26 ;  /* 0x0000001a001f7c82 */ /* 0x000fe20008000000 */
[----:B------:R-:W-:-:S03]  /*1ec0*/  UMOV UR19, UR29 ;  /* 0x0000001d00137c82 */ /* 0x000fc60008000000 */
[----:B------:R2:W-:Y:S02]  /*1ed0*/  UTMALDG.3D.MULTICAST.2CTA [UR32], [UR42], UR18, desc[UR38] ;  /* 0x000026202a0073b4 */ /* 0x0005e40008211812 */
[----:B------:R3:W-:Y:S01]  /*1ee0*/  UTMALDG.3D.MULTICAST.2CTA [UR8], [UR40], UR17, desc[UR38] ;  /* 0x00002608280073b4 */ /* 0x0007e20008211811 */
[----:B--2---:R-:W-:Y:S02]  /*1ef0*/  UIADD3 UR35, UPT, UPT, UR35, 0x40, URZ ;  /* 0x0000004023237890 */ /* 0x004fe4000fffe0ff */
[----:B---3--:R-:W-:Y:S01]  /*1f00*/  UIADD3 UR11, UPT, UPT, UR11, 0x40, URZ ;  /* 0x000000400b0b7890 */ /* 0x008fe2000fffe0ff */
[----:B----4-:R-:W-:Y:S11]  /*1f10*/  BRA.U UP2, `(.L_x_31) ;  /* 0xfffffffd02387547 */ /* 0x010ff6000b83ffff */
.L_x_25:
[----:B------:R-:W-:Y:S01]  /*1f20*/  ULEA UR8, UR29, UR6, 0x3 ;  /* 0x000000061d087291 */ /* 0x000fe2000f8e18ff */
[----:B-1----:R-:W-:Y:S01]  /*1f30*/  SHF.L.U32 R2, R15, 0x1f, RZ ;  /* 0x0000001f0f027819 */ /* 0x002fe200000006ff */
[----:B------:R-:W-:Y:S01]  /*1f40*/  @!P1 SYNCS.ARRIVE.TRANS64.A1T0 RZ, [UR6+0x78], RZ ;  /* 0x000078ffffff99a7 */ /* 0x000fe20008100006 */
[----:B------:R-:W-:-:S06]  /*1f50*/  UISETP.GT.AND UP0, UPT, UR23, UR22, UPT ;  /* 0x000000161700728c */ /* 0x000fcc000bf04270 */
[----:B------:R1:W4:Y:S03]  /*1f60*/  SYNCS.PHASECHK.TRANS64.TRYWAIT P1, [UR8+0x18], R2 ;  /* 0x00001802ff0075a7 */ /* 0x0003260008021108 */
[----:B------:R-:W-:Y:S05]  /*1f70*/  BRA.U !UP0, `(.L_x_32) ;  /* 0x0000000108ec7547 */ /* 0x000fea000b800000 */
[----:B------:R-:W-:Y:S01]  /*1f80*/  UIADD3 UR35, UPT, UPT, UR30, UR31, URZ ;  /* 0x0000001f1e237290 */ /* 0x000fe2000fffe0ff */
[----:B------:R-:W-:-:S11]  /*1f90*/  UMOV UR38, UR29 ;  /* 0x0000001d00267c82 */ /* 0x000fd60008000000 */
.L_x_40:
[----:B------:R-:W-:Y:S01]  /*1fa0*/  ULEA UR33, UR38, UR6, 0x3 ;  /* 0x0000000626217291 */ /* 0x000fe2000f8e18ff */
[----:B----4-:R-:W-:Y:S01]  /*1fb0*/  @P5 MOV R3, 0x8000 ;  /* 0x0000800000035802 */ /* 0x010fe20000000f00 */
[----:B--2-4-:R-:W-:Y:S10]  /*1fc0*/  @P1 BRA `(.L_x_33) ;  /* 0x00000000000c1947 */ /* 0x014ff40003800000 */
[----:B------:R-:W-:-:S04]  /*1fd0*/  SHF.L.U32 R5, R15, 0x1f, RZ ;  /* 0x0000001f0f057819 */ /* 0x000fc800000006ff */
[----:B--2---:R-:W2:Y:S02]  /*1fe0*/  SYNCS.PHASECHK.TRANS64.TRYWAIT P0, [UR33+0x18], R5 ;  /* 0x00001805ff0075a7 */ /* 0x004ea40008001121 */
[----:B--2---:R-:W-:Y:S05]  /*1ff0*/  @!P0 BRA `(.L_x_34) ;  /* 0x0000006800d48947 */ /* 0x004fea0003800000 */
.L_x_33:
[----:B------:R4:W-:Y:S01]  /*2000*/  @P5 SYNCS.ARRIVE.TRANS64 RZ, [UR33], R3 ;  /* 0x00000003ffff59a7 */ /* 0x0009e20008000021 */
[----:B------:R-:W-:-:S04]  /*2010*/  ULOP3.LUT UR8, UR28, 0x2, URZ, 0xfc, !UPT ;  /* 0x000000021c087892 */ /* 0x000fc8000f8efcff */
[----:B------:R-:W-:-:S09]  /*2020*/  UISETP.NE.AND UP0, UPT, UR8, 0x2, UPT ;  /* 0x000000020800788c */ /* 0x000fd2000bf05270 */
[----:B------:R-:W-:Y:S05]  /*2030*/  BRA.U UP0, `(.L_x_35) ;  /* 0x0000000100047547 */ /* 0x000fea000b800000 */
[----:B------:R-:W-:Y:S05]  /*2040*/  BPT.TRAP 0x1 ;  /* 0x000000040000795c */ /* 0x000fea0000300000 */
.L_x_35:
[----:B------:R-:W-:Y:S04]  /*2050*/  BSSY.RECONVERGENT B0, `(.L_x_36) ;  /* 0x0000003000007945 */ /* 0x000fe80003800200 */
[----:B------:R-:W-:Y:S05]  /*2060*/  @!P4 BRA `(.L_x_37) ;  /* 0x000000000004c947 */ /* 0x000fea0003800000 */
[----:B------:R-:W-:Y:S05]  /*2070*/  BPT.TRAP 0x1 ;  /* 0x000000040000795c */ /* 0x000fea0000300000 */
.L_x_37:
[----:B------:R-:W-:Y:S05]  /*2080*/  BSYNC.RECONVERGENT B0 ;  /* 0x0000000000007941 */ /* 0x000fea0003800200 */
.L_x_36:
[----:B------:R-:W-:Y:S01]  /*2090*/  UIADD3 UR29, UPT, UPT, UR38, 0x1, URZ ;  /* 0x00000001261d7890 */ /* 0x000fe2000fffe0ff */
[----:B------:R-:W-:Y:S01]  /*20a0*/  BSSY.RECONVERGENT B0, `(.L_x_38) ;  /* 0x0000024000007945 */ /* 0x000fe20003800200 */
[----:B--2---:R-:W-:Y:S02]  /*20b0*/  ELECT P0, URZ, PT ;  /* 0x0000000000ff782f */ /* 0x004fe40003800000 */
[----:B------:R-:W-:-:S04]  /*20c0*/  UISETP.NE.AND UP0, UPT, UR29, 0x3, UPT ;  /* 0x000000031d00788c */ /* 0x000fc8000bf05270 */
[----:B------:R-:W-:Y:S02]  /*20d0*/  USEL UR9, URZ, 0x1, UP0 ;  /* 0x00000001ff097887 */ /* 0x000fe40008000000 */
[----:B------:R-:W-:-:S04]  /*20e0*/  USEL UR29, UR29, URZ, UP0 ;  /* 0x000000ff1d1d7287 */ /* 0x000fc80008000000 */
[----:B------:R-:W-:Y:S01]  /*20f0*/  ULEA UR8, UR29, UR6, 0x3 ;  /* 0x000000061d087291 */ /* 0x000fe2000f8e18ff */
[----:B------:R-:W-:-:S04]  /*2100*/  LOP3.LUT R15, R15, UR9, RZ, 0x3c, !PT ;  /* 0x000000090f0f7c12 */ /* 0x000fc8000f8e3cff */
[----:B-1----:R-:W-:-:S04]  /*2110*/  SHF.L.U32 R2, R15, 0x1f, RZ ;  /* 0x0000001f0f027819 */ /* 0x002fc800000006ff */
[----:B------:R1:W2:Y:S01]  /*2120*/  SYNCS.PHASECHK.TRANS64.TRYWAIT P1, [UR8+0x18], R2 ;  /* 0x00001802ff0075a7 */ /* 0x0002a20008021108 */
[----:B------:R-:W-:Y:S05]  /*2130*/  @!P0 BRA `(.L_x_39) ;  /* 0x0000000000688947 */ /* 0x000fea0003800000 */
[----:B------:R-:W-:Y:S02]  /*2140*/  USHF.L.U32 UR8, UR38, 0xc, URZ ;  /* 0x0000000c26087899 */ /* 0x000fe400080006ff */
[----:B------:R-:W-:Y:S02]  /*2150*/  USHF.L.U32 UR11, UR31, 0x6, URZ ;  /* 0x000000061f0b7899 */ /* 0x000fe400080006ff */
[----:B------:R-:W-:Y:S02]  /*2160*/  ULOP3.LUT UR16, UR15, UR8, URZ, 0xfc, !UPT ;  /* 0x000000080f107292 */ /* 0x000fe4000f8efcff */
[----:B------:R-:W-:Y:S02]  /*2170*/  ULOP3.LUT UR8, UR13, UR8, URZ, 0xfc, !UPT ;  /* 0x000000080d087292 */ /* 0x000fe4000f8efcff */
[----:B------:R-:W-:Y:S02]  /*2180*/  UIADD3 UR44, UP1, UPT, UR24, 0x80, URZ ;  /* 0x00000080182c7890 */ /* 0x000fe4000ff3e0ff */
[----:B------:R-:W-:-:S02]  /*2190*/  ULEA UR16, UR16, UR6, 0x1 ;  /* 0x0000000610107291 */ /* 0x000fc4000f8e08ff */
[----:B------:R-:W-:Y:S02]  /*21a0*/  UIADD3 UR42, UP0, UPT, UR24, 0x180, URZ ;  /* 0x00000180182a7890 */ /* 0x000fe4000ff1e0ff */
[----:B------:R-:W-:Y:S02]  /*21b0*/  ULEA UR8, UR8, UR6, 0x1 ;  /* 0x0000000608087291 */ /* 0x000fe4000f8e08ff */
[----:B------:R-:W-:Y:S02]  /*21c0*/  ULOP3.LUT UR17, UR33, 0xfefffff8, URZ, 0xc0, !UPT ;  /* 0xfefffff821117892 */ /* 0x000fe4000f8ec0ff */
[----:B------:R-:W-:Y:S02]  /*21d0*/  UIADD3.X UR45, UPT, UPT, URZ, UR25, URZ, UP1, !UPT ;  /* 0x00000019ff2d7290 */ /* 0x000fe40008ffe4ff */
[----:B------:R-:W-:Y:S02]  /*21e0*/  ULOP3.LUT UR19, UR14, UR11, URZ, 0xfc, !UPT ;  /* 0x0000000b0e137292 */ /* 0x000fe4000f8efcff */
[----:B------:R-:W-:-:S02]  /*21f0*/  UIADD3 UR16, UPT, UPT, UR16, 0x4300, URZ ;  /* 0x0000430010107890 */ /* 0x000fc4000fffe0ff */
[----:B------:R-:W-:Y:S02]  /*2200*/  UPRMT UR39, URZ, 0x5410, UR5 ;  /* 0x00005410ff277896 */ /* 0x000fe40008000005 */
[----:B------:R-:W-:Y:S02]  /*2210*/  ULOP3.LUT UR11, UR7, UR11, URZ, 0xfc, !UPT ;  /* 0x0000000b070b7292 */ /* 0x000fe4000f8efcff */
[----:B------:R-:W-:Y:S02]  /*2220*/  UIADD3 UR8, UPT, UPT, UR8, 0xa300, URZ ;  /* 0x0000a30008087890 */ /* 0x000fe4000fffe0ff */
[----:B------:R-:W-:Y:S02]  /*2230*/  UPRMT UR32, URZ, 0x5410, UR4 ;  /* 0x00005410ff207896 */ /* 0x000fe40008000004 */
[----:B------:R-:W-:Y:S01]  /*2240*/  UIADD3.X UR43, UPT, UPT, URZ, UR25, URZ, UP0, !UPT ;  /* 0x00000019ff2b7290 */ /* 0x000fe200087fe4ff */
[----:B------:R-:W-:Y:S01]  /*2250*/  UMOV UR40, 0x0 ;  /* 0x0000000000287882 */ /* 0x000fe20000000000 */
[----:B------:R-:W-:Y:S01]  /*2260*/  UMOV UR41, 0x10000000 ;  /* 0x1000000000297882 */ /* 0x000fe20000000000 */
[----:B------:R-:W-:Y:S01]  /*2270*/  UMOV UR18, UR34 ;  /* 0x0000002200127c82 */ /* 0x000fe20008000000 */
[----:B------:R-:W-:Y:S01]  /*2280*/  UMOV UR20, UR36 ;  /* 0x0000002400147c82 */ /* 0x000fe20008000000 */
[----:B------:R-:W-:Y:S01]  /*2290*/  UMOV UR12, UR36 ;  /* 0x00000024000c7c82 */ /* 0x000fe20008000000 */
[----:B------:R-:W-:Y:S01]  /*22a0*/  UMOV UR9, UR17 ;  /* 0x0000001100097c82 */ /* 0x000fe20008000000 */
[----:B------:R1:W-:Y:S02]  /*22b0*/  UTMALDG.3D.MULTICAST.2CTA [UR16], [UR44], UR39, desc[UR40] ;  /* 0x000028102c0073b4 */ /* 0x0003e40008211827 */
[----:B------:R1:W-:Y:S02]  /*22c0*/  UTMALDG.3D.MULTICAST.2CTA [UR8], [UR42], UR32, desc[UR40] ;  /* 0x000028082a0073b4 */ /* 0x0003e40008211820 */
[----:B-1----:R-:W-:Y:S01]  /*22d0*/  NOP ;  /* 0x0000000000007918 */ /* 0x002fe20000000000 */
.L_x_39:
[----:B------:R-:W-:Y:S05]  /*22e0*/  BSYNC.RECONVERGENT B0 ;  /* 0x0000000000007941 */ /* 0x000fea0003800200 */
.L_x_38:
[----:B------:R-:W-:Y:S01]  /*22f0*/  UIADD3 UR31, UPT, UPT, UR31, 0x1, URZ ;  /* 0x000000011f1f7890 */ /* 0x000fe2000fffe0ff */
[----:B------:R-:W-:-:S03]  /*2300*/  UMOV UR38, UR29 ;  /* 0x0000001d00267c82 */ /* 0x000fc60008000000 */
[----:B------:R-:W-:-:S09]  /*2310*/  UISETP.NE.AND UP0, UPT, UR31, UR35, UPT ;  /* 0x000000231f00728c */ /* 0x000fd2000bf05270 */
[----:B------:R-:W-:Y:S05]  /*2320*/  BRA.U UP0, `(.L_x_40) ;  /* 0xfffffffd001c7547 */ /* 0x000fea000b83ffff */
.L_x_32:
[----:B-1----:R-:W-:Y:S01]  /*2330*/  LEA R2, R14, UR6, 0x3 ;  /* 0x000000060e027c11 */ /* 0x002fe2000f8e18ff */
[----:B------:R-:W-:Y:S01]  /*2340*/  NOP ;  /* 0x0000000000007918 */ /* 0x000fe20000000000 */
[----:B----4-:R-:W-:Y:S02]  /*2350*/  SHF.L.U32 R3, R12, 0x1f, RZ ;  /* 0x0000001f0c037819 */ /* 0x010fe400000006ff */
[----:B------:R-:W-:Y:S02]  /*2360*/  LEA R4, R14, UR6, 0x4 ;  /* 0x000000060e047c11 */ /* 0x000fe4000f8e20ff */
[----:B--2---:R-:W1:Y:S02]  /*2370*/  SYNCS.PHASECHK.TRANS64.TRYWAIT P0, [R2+URZ+0x80], R3 ;  /* 0x00008003020075a7 */ /* 0x004e6400080011ff */
[----:B-1----:R-:W-:Y:S05]  /*2380*/  @!P0 BRA `(.L_x_41) ;  /* 0x0000006800088947 */ /* 0x002fea0003800000 */
.L_x_153:
[----:B------:R-:W2:Y:S01]  /*2390*/  LDS.128 R4, [R4+0x110] ;  /* 0x0001100004047984 */ /* 0x000ea20000000c00 */
[----:B------:R-:W-:Y:S01]  /*23a0*/  ISETP.GE.AND P0, PT, R26, 0x1, PT ;  /* 0x000000011a00780c */ /* 0x000fe20003f06270 */
[----:B-1----:R-:W-:Y:S01]  /*23b0*/  VIADD R2, R2, 0x90 ;  /* 0x0000009002027836 */ /* 0x002fe20000000000 */
[----:B------:R-:W-:Y:S01]  /*23c0*/  @!PT LDS RZ, [RZ] ;  /* 0x00000000fffff984 */ /* 0x000fe20000000800 */
[----:B------:R-:W-:Y:S01]  /*23d0*/  @!PT LDS RZ, [RZ] ;  /* 0x00000000fffff984 */ /* 0x000fe20000000800 */
[----:B------:R-:W-:Y:S01]  /*23e0*/  @!PT LDS RZ, [RZ] ;  /* 0x00000000fffff984 */ /* 0x000fe20000000800 */
[----:B------:R-:W-:Y:S01]  /*23f0*/  @!PT LDS RZ, [RZ] ;  /* 0x00000000fffff984 */ /* 0x000fe20000000800 */
[----:B------:R1:W-:Y:S06]  /*2400*/  MEMBAR.ALL.CTA ;  /* 0x0000000000007992 */ /* 0x0003ec0000008000 */
[----:B-1----:R-:W1:Y:S01]  /*2410*/  FENCE.VIEW.ASYNC.S ;  /* 0x00000000000073c6 */ /* 0x002e620000000000 */
[----:B------:R-:W-:-:S04]  /*2420*/  PRMT R2, RZ, 0x654, R2 ;  /* 0x00000654ff027816 */ /* 0x000fc80000000002 */
[----:B-1----:R1:W-:Y:S01]  /*2430*/  SYNCS.ARRIVE.TRANS64.RED.A1T0 RZ, [R2+URZ], RZ ;  /* 0x000000ff02ff79a7 */ /* 0x0023e200081004ff */
[----:B--2---:R-:W-:-:S13]  /*2440*/  LOP3.LUT P2, RZ, R6, 0x1, RZ, 0xc0, !PT ;  /* 0x0000000106ff7812 */ /* 0x004fda000784c0ff */
[----:B------:R-:W-:Y:S01]  /*2450*/  @P2 SHF.R.U32.HI R3, RZ, 0x10, R5 ;  /* 0x00000010ff032819 */ /* 0x000fe20000011605 */
[----:B------:R-:W-:Y:S01]  /*2460*/  VOTEU.ANY UP0, P2 ;  /* 0x0000000000ff7886 */ /* 0x000fe20001000100 */
[----:B------:R-:W-:Y:S02]  /*2470*/  @P2 MOV R13, R4 ;  /* 0x00000004000d2202 */ /* 0x000fe40000000f00 */
[----:B------:R-:W-:Y:S02]  /*2480*/  @P2 R2UR.BROADCAST UR8, R3 ;  /* 0x00000000030822ca */ /* 0x000fe400008e0000 */
[----:B------:R-:W-:-:S11]  /*2490*/  @P2 LOP3.LUT R11, R5, 0xffff, RZ, 0xc0, !PT ;  /* 0x0000ffff050b2812 */ /* 0x000fd600078ec0ff */
[----:B------:R-:W-:Y:S01]  /*24a0*/  @UP0 UMOV UR36, UR8 ;  /* 0x0000000800240c82 */ /* 0x000fe20008000000 */
[----:B-1----:R-:W-:Y:S05]  /*24b0*/  @!P0 BRA `(.L_x_42) ;  /* 0x0000000000b88947 */ /* 0x002fea0003800000 */
[----:B------:R-:W3:Y:S01]  /*24c0*/  LDC.64 R4, c[0x0][0xb18] ;  /* 0x0002c600ff047b82 */ /* 0x000ee20000000a00 */
[----:B------:R-:W-:-:S07]  /*24d0*/  ISETP.NE.AND P3, PT, R26, 0x1, PT ;  /* 0x000000011a00780c */ /* 0x000fce0003f65270 */
[----:B------:R-:W1:Y:S08]  /*24e0*/  LDC.64 R6, c[0x0][0xb10] ;  /* 0x0002c400ff067b82 */ /* 0x000e700000000a00 */
[----:B------:R-:W2:Y:S08]  /*24f0*/  LDC R17, c[0x0][0xb20] ;  /* 0x0002c800ff117b82 */ /* 0x000eb00000000800 */
[----:B------:R-:W4:Y:S01]  /*2500*/  LDC R18, c[0x0][0xb0c] ;  /* 0x0002c300ff127b82 */ /* 0x000f220000000800 */
[----:B---3--:R-:W-:Y:S01]  /*2510*/  IMAD.HI.U32 R22, R0, R5, RZ ;  /* 0x0000000500167227 */ /* 0x008fe200078e00ff */
[----:B------:R-:W-:-:S06]  /*2520*/  ISETP.NE.AND P0, PT, R4, 0x1, PT ;  /* 0x000000010400780c */ /* 0x000fcc0003f05270 */
[----:B------:R-:W3:Y:S01]  /*2530*/  LDC.64 R2, c[0x0][0xb28] ;  /* 0x0002ca00ff027b82 */ /* 0x000ee20000000a00 */
[----:B-1----:R-:W-:-:S04]  /*2540*/  IMAD.HI.U32 R20, R9, R6, RZ ;  /* 0x0000000609147227 */ /* 0x002fc800078e00ff */
[----:B------:R-:W-:Y:S01]  /*2550*/  IMAD.HI.U32 R24, R13, R6, RZ ;  /* 0x000000060d187227 */ /* 0x000fe200078e00ff */
[----:B------:R-:W-:Y:S02]  /*2560*/  SHF.R.U32.HI R20, RZ, R7, R20 ;  /* 0x00000007ff147219 */ /* 0x000fe40000011614 */
[----:B--2---:R-:W-:Y:S01]  /*2570*/  SHF.R.U32.HI R19, RZ, R17, R22 ;  /* 0x00000011ff137219 */ /* 0x004fe20000011616 */
[----:B------:R-:W-:Y:S01]  /*2580*/  IMAD.HI.U32 R22, R11, R5, RZ ;  /* 0x000000050b167227 */ /* 0x000fe200078e00ff */
[----:B------:R-:W-:Y:S02]  /*2590*/  SHF.R.U32.HI R24, RZ, R7, R24 ;  /* 0x00000007ff187219 */ /* 0x000fe40000011618 */
[----:B------:R-:W-:Y:S02]  /*25a0*/  SEL R19, R0, R19, !P0 ;  /* 0x0000001300137207 */ /* 0x000fe40004000000 */
[----:B------:R-:W-:Y:S02]  /*25b0*/  SHF.R.U32.HI R22, RZ, R17, R22 ;  /* 0x00000011ff167219 */ /* 0x000fe40000011616 */
[----:B----4-:R-:W-:-:S02]  /*25c0*/  ISETP.NE.AND P1, PT, R18, 0x1, PT ;  /* 0x000000011200780c */ /* 0x010fc40003f25270 */
[----:B------:R-:W-:Y:S02]  /*25d0*/  SEL R5, R11, R22, !P0 ;  /* 0x000000160b057207 */ /* 0x000fe40004000000 */
[----:B------:R-:W-:Y:S02]  /*25e0*/  SEL R21, R9, R20, !P1 ;  /* 0x0000001409157207 */ /* 0x000fe40004800000 */
[----:B------:R-:W-:Y:S01]  /*25f0*/  SEL R7, R13, R24, !P1 ;  /* 0x000000180d077207 */ /* 0x000fe20004800000 */
[----:B---3--:R-:W-:Y:S01]  /*2600*/  IMAD.HI.U32 R20, R19, R2, RZ ;  /* 0x0000000213147227 */ /* 0x008fe200078e00ff */
[----:B------:R-:W-:-:S03]  /*2610*/  IADD3 R17, PT, PT, -R5, RZ, RZ ;  /* 0x000000ff05117210 */ /* 0x000fc60007ffe1ff */
        /* <DEDUP_REMOVED lines=11> */
[----:B------:R-:W-:-:S04]  /*26d0*/  @!P0 IMAD.HI.U32 R20, R7, R2, RZ ;  /* 0x0000000207148227 */ /* 0x000fc800078e00ff */
[----:B------:R-:W-:Y:S01]  /*26e0*/  IMAD.MOV R2, RZ, RZ, -R6 ;  /* 0x000000ffff027224 */ /* 0x000fe200078e0a06 */
[----:B------:R-:W-:-:S03]  /*26f0*/  @!P0 SHF.R.U32.HI R20, RZ, R3, R20 ;  /* 0x00000003ff148219 */ /* 0x000fc60000011614 */
[----:B------:R-:W-:Y:S01]  /*2700*/  IMAD R2, R26, R2, R5 ;  /* 0x000000021a027224 */ /* 0x000fe200078e0205 */
        /* <DEDUP_REMOVED lines=9> */
.L_x_42:
[----:B------:R-:W1:Y:S02]  /*27a0*/  LDCU UR8, c[0x0][0xb30] ;  /* 0x00016600ff0877ac */ /* 0x000e640008000800 */
[----:B-1----:R-:W-:-:S09]  /*27b0*/  UISETP.NE.AND UP0, UPT, UR8, 0x1, UPT ;  /* 0x000000010800788c */ /* 0x002fd2000bf05270 */
[----:B------:R-:W-:Y:S05]  /*27c0*/  BRA.U UP0, `(.L_x_43) ;  /* 0x0000000100407547 */ /* 0x000fea000b800000 */
[----:B------:R-:W1:Y:S08]  /*27d0*/  LDC.64 R4, c[0x0][0xb10] ;  /* 0x0002c400ff047b82 */ /* 0x000e700000000a00 */
[----:B------:R-:W2:Y:S08]  /*27e0*/  LDC.64 R2, c[0x0][0xb18] ;  /* 0x0002c600ff027b82 */ /* 0x000eb00000000a00 */
[----:B------:R-:W4:Y:S08]  /*27f0*/  LDC R6, c[0x0][0xb20] ;  /* 0x0002c800ff067b82 */ /* 0x000f300000000800 */
[----:B------:R-:W3:Y:S01]  /*2800*/  LDC R18, c[0x0][0xb0c] ;  /* 0x0002c300ff127b82 */ /* 0x000ee20000000800 */
[----:B-1----:R-:W-:-:S05]  /*2810*/  IMAD.HI.U32 R4, R13, R4, RZ ;  /* 0x000000040d047227 */ /* 0x002fca00078e00ff */
[----:B------:R-:W-:Y:S01]  /*2820*/  SHF.R.U32.HI R4, RZ, R5, R4 ;  /* 0x00000005ff047219 */ /* 0x000fe20000011604 */
[----:B--2---:R-:W-:Y:S01]  /*2830*/  IMAD.HI.U32 R3, R11, R3, RZ ;  /* 0x000000030b037227 */ /* 0x004fe200078e00ff */
[----:B------:R-:W-:-:S04]  /*2840*/  ISETP.NE.AND P0, PT, R2, 0x1, PT ;  /* 0x000000010200780c */ /* 0x000fc80003f05270 */
[----:B----4-:R-:W-:-:S04]  /*2850*/  SHF.R.U32.HI R6, RZ, R6, R3 ;  /* 0x00000006ff067219 */ /* 0x010fc80000011603 */
[----:B------:R-:W-:Y:S02]  /*2860*/  SEL R3, R11, R6, !P0 ;  /* 0x000000060b037207 */ /* 0x000fe40004000000 */
[----:B---3--:R-:W-:-:S04]  /*2870*/  ISETP.NE.AND P1, PT, R18, 0x1, PT ;  /* 0x000000011200780c */ /* 0x008fc80003f25270 */
[----:B------:R-:W-:-:S05]  /*2880*/  SEL R4, R13, R4, !P1 ;  /* 0x000000040d047207 */ /* 0x000fca0004800000 */
[----:B------:R-:W-:Y:S02]  /*2890*/  IMAD.IADD R5, R3, 0x1, -R4 ;  /* 0x0000000103057824 */ /* 0x000fe400078e0a04 */
[----:B------:R-:W-:Y:S02]  /*28a0*/  IMAD.IADD R3, R4, 0x1, -R3 ;  /* 0x0000000104037824 */ /* 0x000fe400078e0a03 */
[----:B------:R-:W-:Y:S02]  /*28b0*/  IMAD R13, R5, R18, R13 ;  /* 0x00000012050d7224 */ /* 0x000fe400078e020d */
[----:B------:R-:W-:-:S07]  /*28c0*/  IMAD R11, R3, R2, R11 ;  /* 0x00000002030b7224 */ /* 0x000fce00078e020b */
.L_x_43:
[----:B------:R-:W-:Y:S01]  /*28d0*/  VIADD R14, R14, 0x1 ;  /* 0x000000010e0e7836 */ /* 0x000fe20000000000 */
[----:B------:R-:W-:Y:S01]  /*28e0*/  PLOP3.LUT P1, PT, PT, PT, PT, 0x80, 0x8 ;  /* 0x000000000008781c */ /* 0x000fe20003f2f070 */
[----:B------:R-:W-:Y:S02]  /*28f0*/  IMAD.IADD R21, R13, 0x1, R64 ;  /* 0x000000010d157824 */ /* 0x000fe400078e0240 */
[----:B------:R-:W-:Y:S01]  /*2900*/  IMAD.IADD R20, R11, 0x1, R62 ;  /* 0x000000010b147824 */ /* 0x000fe200078e023e */
[----:B------:R-:W-:-:S04]  /*2910*/  ISETP.NE.AND P0, PT, R14, 0x2, PT ;  /* 0x000000020e00780c */ /* 0x000fc80003f05270 */
[----:B------:R-:W-:Y:S02]  /*2920*/  SEL R3, RZ, 0x1, P0 ;  /* 0x00000001ff037807 */ /* 0x000fe40000000000 */
[----:B------:R-:W-:Y:S02]  /*2930*/  SEL R14, R14, RZ, P0 ;  /* 0x000000ff0e0e7207 */ /* 0x000fe40000000000 */
[----:B------:R-:W-:Y:S01]  /*2940*/  LOP3.LUT R12, R12, R3, RZ, 0x3c, !PT ;  /* 0x000000030c0c7212 */ /* 0x000fe200078e3cff */
[----:B------:R-:W-:Y:S06]  /*2950*/  @P2 BRA `(.L_x_44) ;  /* 0xfffffff000182947 */ /* 0x000fec000383ffff */
[----:B------:R-:W-:Y:S01]  /*2960*/  UIADD3 UR6, UPT, UPT, UR6, 0x18, URZ ;  /* 0x0000001806067890 */ /* 0x000fe2000fffe0ff */
[----:B------:R-:W-:-:S03]  /*2970*/  SHF.L.U32 R3, R15, 0x1f, RZ ;  /* 0x0000001f0f037819 */ /* 0x000fc600000006ff */
[----:B------:R-:W-:-:S09]  /*2980*/  ULEA UR4, UR29, UR6, 0x3 ;  /* 0x000000061d047291 */ /* 0x000fd2000f8e18ff */
[----:B------:R-:W1:Y:S02]  /*2990*/  SYNCS.PHASECHK.TRANS64.TRYWAIT P0, [UR4], R3 ;  /* 0x00000003ff0075a7 */ /* 0x000e640008001104 */
[----:B-1----:R-:W-:Y:S05]  /*29a0*/  @!P0 BRA `(.L_x_45) ;  /* 0x0000006000948947 */ /* 0x002fea0003800000 */
.L_x_155:
[----:B------:R-:W-:-:S04]  /*29b0*/  UIADD3 UR5, UPT, UPT, UR29, 0x1, URZ ;  /* 0x000000011d057890 */ /* 0x000fc8000fffe0ff */
[----:B------:R-:W-:-:S04]  /*29c0*/  UISETP.NE.AND UP0, UPT, UR5, 0x3, UPT ;  /* 0x000000030500788c */ /* 0x000fc8000bf05270 */
[----:B------:R-:W-:Y:S02]  /*29d0*/  USEL UR7, URZ, 0x1, UP0 ;  /* 0x00000001ff077887 */ /* 0x000fe40008000000 */
[----:B------:R-:W-:-:S04]  /*29e0*/  USEL UR5, UR5, URZ, UP0 ;  /* 0x000000ff05057287 */ /* 0x000fc80008000000 */
[----:B------:R-:W-:Y:S01]  /*29f0*/  ULEA UR4, UR5, UR6, 0x3 ;  /* 0x0000000605047291 */ /* 0x000fe2000f8e18ff */
[----:B------:R-:W-:-:S04]  /*2a00*/  LOP3.LUT R15, R15, UR7, RZ, 0x3c, !PT ;  /* 0x000000070f0f7c12 */ /* 0x000fc8000f8e3cff */
[----:B-1----:R-:W-:-:S04]  /*2a10*/  SHF.L.U32 R3, R15, 0x1f, RZ ;  /* 0x0000001f0f037819 */ /* 0x002fc800000006ff */
[----:B------:R-:W1:Y:S02]  /*2a20*/  SYNCS.PHASECHK.TRANS64.TRYWAIT P0, [UR4], R3 ;  /* 0x00000003ff0075a7 */ /* 0x000e640008001104 */
[----:B-1----:R-:W-:Y:S05]  /*2a30*/  @!P0 BRA `(.L_x_46) ;  /* 0x0000006000888947 */ /* 0x002fea0003800000 */
.L_x_157:
[----:B------:R-:W-:-:S04]  /*2a40*/  UIADD3 UR5, UPT, UPT, UR5, 0x1, URZ ;  /* 0x0000000105057890 */ /* 0x000fc8000fffe0ff */
[----:B------:R-:W-:-:S04]  /*2a50*/  UISETP.NE.AND UP0, UPT, UR5, 0x3, UPT ;  /* 0x000000030500788c */ /* 0x000fc8000bf05270 */
[----:B------:R-:W-:Y:S02]  /*2a60*/  USEL UR4, URZ, 0x1, UP0 ;  /* 0x00000001ff047887 */ /* 0x000fe40008000000 */
[----:B------:R-:W-:-:S04]  /*2a70*/  USEL UR5, UR5, URZ, UP0 ;  /* 0x000000ff05057287 */ /* 0x000fc80008000000 */
[----:B------:R-:W-:Y:S01]  /*2a80*/  ULEA UR5, UR5, UR6, 0x3 ;  /* 0x0000000605057291 */ /* 0x000fe2000f8e18ff */
[----:B-1----:R-:W-:-:S04]  /*2a90*/  LOP3.LUT R3, R15, UR4, RZ, 0x3c, !PT ;  /* 0x000000040f037c12 */ /* 0x002fc8000f8e3cff */
[----:B------:R-:W-:Y:S01]  /*2aa0*/  SHF.L.U32 R3, R3, 0x1f, RZ ;  /* 0x0000001f03037819 */ /* 0x000fe200000006ff */
[----:B---3--:R-:W-:-:S07]  /*2ab0*/  IMAD.U32 R0, RZ, RZ, UR5 ;  /* 0x00000005ff007e24 */ /* 0x008fce000f8e00ff */
.L_x_47:
[----:B-1----:R1:W2:Y:S02]  /*2ac0*/  SYNCS.PHASECHK.TRANS64.TRYWAIT P0, [R0+URZ], R3 ;  /* 0x00000003000075a7 */ /* 0x0022a400080011ff */
[----:B--2---:R-:W-:Y:S05]  /*2ad0*/  @!P0 NANOSLEEP.SYNCS 0x989680 ;  /* 0x009896800000895d */ /* 0x004fea0003900000 */
[----:B------:R-:W2:Y:S02]  /*2ae0*/  @!P0 SYNCS.PHASECHK.TRANS64 P0, [R0+URZ], R3 ;  /* 0x00000003000085a7 */ /* 0x000ea400080010ff */
[----:B--2---:R-:W-:Y:S05]  /*2af0*/  @P0 EXIT ;  /* 0x000000000000094d */ /* 0x004fea0003800000 */
[----:B------:R-:W-:Y:S05]  /*2b00*/  BRA `(.L_x_47) ;  /* 0xfffffffc00ec7947 */ /* 0x000fea000383ffff */
.L_x_22:
[----:B------:R-:W-:-:S04]  /*2b10*/  UISETP.NE.AND UP0, UPT, UR37, URZ, UPT ;  /* 0x000000ff2500728c */ /* 0x000fc8000bf05270 */
[----:B------:R-:W-:-:S09]  /*2b20*/  UISETP.NE.OR UP0, UPT, UR10, 0x1, UP0 ;  /* 0x000000010a00788c */ /* 0x000fd20008705670 */
[----:B------:R-:W-:Y:S05]  /*2b30*/  BRA.U UP0, `(.L_x_48) ;  /* 0x00000005004c7547 */ /* 0x000fea000b800000 */
[----:B------:R-:W-:Y:S01]  /*2b40*/  HFMA2 R11, -RZ, RZ, 0, 0 ;  /* 0x00000000ff0b7431 */ /* 0x000fe200000001ff */
[----:B------:R-:W-:Y:S01]  /*2b50*/  ISETP.GE.U32.AND P2, PT, R10, 0x8, PT ;  /* 0x000000080a00780c */ /* 0x000fe20003f46070 */
[----:B------:R-:W-:Y:S01]  /*2b60*/  IMAD.MOV.U32 R12, RZ, RZ, 0x1 ;  /* 0x00000001ff0c7424 */ /* 0x000fe200078e00ff */
[----:B------:R-:W-:Y:S01]  /*2b70*/  CS2R R8, SRZ ;  /* 0x0000000000087805 */ /* 0x000fe2000001ff00 */
[----:B------:R-:W-:Y:S01]  /*2b80*/  IMAD.MOV.U32 R3, RZ, RZ, RZ ;  /* 0x000000ffff037224 */ /* 0x000fe200078e00ff */
[----:B------:R-:W-:Y:S01]  /*2b90*/  UMOV UR4, 0x400 ;  /* 0x0000040000047882 */ /* 0x000fe20000000000 */
[----:B------:R-:W-:Y:S01]  /*2ba0*/  UMOV UR6, URZ ;  /* 0x000000ff00067c82 */ /* 0x000fe20008000000 */
[----:B------:R-:W-:-:S12]  /*2bb0*/  ULEA UR37, UR37, UR4, 0x18 ;  /* 0x0000000425257291 */ /* 0x000fd8000f8ec0ff */
.L_x_52:
[----:B------:R-:W-:Y:S02]  /*2bc0*/  LEA R0, R3, UR37, 0x3 ;  /* 0x0000002503007c11 */ /* 0x000fe4000f8e18ff */
[----:B------:R-:W-:-:S03]  /*2bd0*/  SHF.L.U32 R5, R8, 0x1f, RZ ;  /* 0x0000001f08057819 */ /* 0x000fc600000006ff */
[----:B------:R-:W-:Y:S01]  /*2be0*/  VIADD R4, R0, 0xf0 ;  /* 0x000000f000047836 */ /* 0x000fe20000000000 */
[----:B------:R-:W1:Y:S02]  /*2bf0*/  SYNCS.PHASECHK.TRANS64.TRYWAIT P0, [R0+URZ+0xe0], R5 ;  /* 0x0000e005000075a7 */ /* 0x000e6400080011ff */
[----:B-1----:R-:W-:Y:S05]  /*2c00*/  @!P0 BRA `(.L_x_49) ;  /* 0x00000060002c8947 */ /* 0x002fea0003800000 */
.L_x_158:
[----:B------:R-:W-:Y:S01]  /*2c10*/  ULEA UR5, UR6, UR37, 0x3 ;  /* 0x0000002506057291 */ /* 0x000fe2000f8e18ff */
[----:B------:R-:W-:Y:S01]  /*2c20*/  PRMT R4, RZ, 0x654, R4 ;  /* 0x00000654ff047816 */ /* 0x000fe20000000004 */
[----:B-1----:R-:W-:Y:S01]  /*2c30*/  @!P2 IMAD.MOV.U32 R5, RZ, RZ, 0x10 ;  /* 0x00000010ff05a424 */ /* 0x002fe200078e00ff */
[----:B------:R-:W-:Y:S01]  /*2c40*/  SHF.L.U32 R7, R12, 0x1f, RZ ;  /* 0x0000001f0c077819 */ /* 0x000fe200000006ff */
[----:B------:R-:W-:Y:S01]  /*2c50*/  UIADD3 UR4, UPT, UPT, UR5, 0x80, URZ ;  /* 0x0000008005047890 */ /* 0x000fe2000fffe0ff */
[----:B------:R1:W-:Y:S05]  /*2c60*/  SYNCS.ARRIVE.TRANS64.RED.A1T0 RZ, [R4+URZ], RZ ;  /* 0x000000ff04ff79a7 */ /* 0x0003ea00081004ff */
[----:B------:R-:W-:Y:S01]  /*2c70*/  IMAD.U32 R13, RZ, RZ, UR4 ;  /* 0x00000004ff0d7e24 */ /* 0x000fe2000f8e00ff */
[----:B------:R-:W2:Y:S04]  /*2c80*/  SYNCS.PHASECHK.TRANS64.TRYWAIT P0, [UR5+0x90], R7 ;  /* 0x00009007ff0075a7 */ /* 0x000ea80008001105 */
[----:B------:R-:W-:Y:S01]  /*2c90*/  PRMT R13, R10, 0x654, R13 ;  /* 0x000006540a0d7816 */ /* 0x000fe2000000000d */
[----:B-12---:R-:W-:Y:S06]  /*2ca0*/  @!P0 BRA `(.L_x_50) ;  /* 0x0000006000188947 */ /* 0x006fec0003800000 */
.L_x_160:
[----:B------:R-:W-:Y:S01]  /*2cb0*/  ULEA UR4, UR6, UR37, 0x4 ;  /* 0x0000002506047291 */ /* 0x000fe2000f8e20ff */
[----:B------:R-:W-:Y:S01]  /*2cc0*/  SEL R2, R13, R2, !P2 ;  /* 0x000000020d027207 */ /* 0x000fe20005000000 */
[----:B------:R-:W-:Y:S01]  /*2cd0*/  UIADD3 UR5, UPT, UPT, UR5, 0x80, URZ ;  /* 0x0000008005057890 */ /* 0x000fe2000fffe0ff */
[----:B-1----:R-:W-:Y:S01]  /*2ce0*/  LEA R0, R11, UR37, 0x3 ;  /* 0x000000250b007c11 */ /* 0x002fe2000f8e18ff */
[----:B------:R-:W-:Y:S01]  /*2cf0*/  UIADD3 UR4, UPT, UPT, UR4, 0x110, URZ ;  /* 0x0000011004047890 */ /* 0x000fe2000fffe0ff */
[----:B------:R1:W-:Y:S01]  /*2d00*/  @!P2 SYNCS.ARRIVE.TRANS64.RED RZ, [R2+URZ], R5 ;  /* 0x0000000502ffa9a7 */ /* 0x0003e200080004ff */
[----:B------:R-:W-:Y:S01]  /*2d10*/  UIADD3 UR6, UPT, UPT, UR6, 0x1, URZ ;  /* 0x0000000106067890 */ /* 0x000fe2000fffe0ff */
[----:B------:R-:W-:-:S03]  /*2d20*/  VIADD R3, R3, 0x1 ;  /* 0x0000000103037836 */ /* 0x000fc60000000000 */
[----:B------:R-:W-:Y:S02]  /*2d30*/  UISETP.NE.AND UP0, UPT, UR6, 0x2, UPT ;  /* 0x000000020600788c */ /* 0x000fe4000bf05270 */
[----:B------:R-:W-:Y:S01]  /*2d40*/  ISETP.NE.AND P0, PT, R3, 0x2, PT ;  /* 0x000000020300780c */ /* 0x000fe20003f05270 */
[----:B------:R-:W-:Y:S06]  /*2d50*/  UGETNEXTWORKID.BROADCAST [UR4], [UR5] ;  /* 0x00000000040073ca */ /* 0x000fec0008000100 */
[----:B------:R-:W-:Y:S02]  /*2d60*/  USEL UR4, URZ, 0x1, UP0 ;  /* 0x00000001ff047887 */ /* 0x000fe40008000000 */
[----:B------:R-:W-:-:S04]  /*2d70*/  USEL UR6, UR6, URZ, UP0 ;  /* 0x000000ff06067287 */ /* 0x000fc80008000000 */
[----:B------:R-:W-:Y:S02]  /*2d80*/  LOP3.LUT R12, R12, UR4, RZ, 0x3c, !PT ;  /* 0x000000040c0c7c12 */ /* 0x000fe4000f8e3cff */
[----:B-1----:R-:W-:-:S04]  /*2d90*/  SHF.L.U32 R5, R9, 0x1f, RZ ;  /* 0x0000001f09057819 */ /* 0x002fc800000006ff */
[----:B------:R-:W1:Y:S02]  /*2da0*/  SYNCS.PHASECHK.TRANS64.TRYWAIT P1, [R0+URZ+0x80], R5 ;  /* 0x00008005000075a7 */ /* 0x000e6400080211ff */
[----:B-1----:R-:W-:Y:S05]  /*2db0*/  @!P1 BRA `(.L_x_51) ;  /* 0x0000005c00ec9947 */ /* 0x002fea0003800000 */
.L_x_161:
[----:B------:R-:W-:Y:S01]  /*2dc0*/  LEA R4, R11, UR37, 0x4 ;  /* 0x000000250b047c11 */ /* 0x000fe2000f8e20ff */
[----:B-1----:R-:W-:Y:S01]  /*2dd0*/  VIADD R0, R0, 0x90 ;  /* 0x0000009000007836 */ /* 0x002fe20000000000 */
[----:B------:R-:W-:Y:S01]  /*2de0*/  SEL R3, R3, RZ, P0 ;  /* 0x000000ff03037207 */ /* 0x000fe20000000000 */
[----:B------:R-:W-:-:S03]  /*2df0*/  VIADD R11, R11, 0x1 ;  /* 0x000000010b0b7836 */ /* 0x000fc60000000000 */
[----:B------:R-:W1:Y:S01]  /*2e00*/  LDS.128 R4, [R4+0x110] ;  /* 0x0001100004047984 */ /* 0x000e620000000c00 */
[----:B------:R-:W-:Y:S02]  /*2e10*/  PRMT R0, RZ, 0x654, R0 ;  /* 0x00000654ff007816 */ /* 0x000fe40000000000 */
[C---:B------:R-:W-:Y:S01]  /*2e20*/  ISETP.NE.AND P1, PT, R11.reuse, 0x2, PT ;  /* 0x000000020b00780c */ /* 0x040fe20003f25270 */
[----:B------:R-:W-:Y:S01]  /*2e30*/  @!PT LDS RZ, [RZ] ;  /* 0x00000000fffff984 */ /* 0x000fe20000000800 */
[----:B------:R-:W-:Y:S01]  /*2e40*/  @!PT LDS RZ, [RZ] ;  /* 0x00000000fffff984 */ /* 0x000fe20000000800 */
[----:B------:R-:W-:Y:S01]  /*2e50*/  @!PT LDS RZ, [RZ] ;  /* 0x00000000fffff984 */ /* 0x000fe20000000800 */
[----:B------:R-:W-:Y:S01]  /*2e60*/  @!PT LDS RZ, [RZ] ;  /* 0x00000000fffff984 */ /* 0x000fe20000000800 */
[----:B------:R2:W-:Y:S06]  /*2e70*/  MEMBAR.ALL.CTA ;  /* 0x0000000000007992 */ /* 0x0005ec0000008000 */
[----:B--2---:R-:W2:Y:S01]  /*2e80*/  FENCE.VIEW.ASYNC.S ;  /* 0x00000000000073c6 */ /* 0x004ea20000000000 */
[----:B------:R-:W-:Y:S01]  /*2e90*/  SEL R11, R11, RZ, P1 ;  /* 0x000000ff0b0b7207 */ /* 0x000fe20000800000 */
[----:B--2---:R2:W-:Y:S01]  /*2ea0*/  SYNCS.ARRIVE.TRANS64.RED.A1T0 RZ, [R0+URZ], RZ ;  /* 0x000000ff00ff79a7 */ /* 0x0045e200081004ff */
[----:B-1----:R-:W-:-:S02]  /*2eb0*/  LOP3.LUT P3, RZ, R6, 0x1, RZ, 0xc0, !PT ;  /* 0x0000000106ff7812 */ /* 0x002fc4000786c0ff */
[----:B------:R-:W-:-:S04]  /*2ec0*/  SEL R5, RZ, 0x1, P0 ;  /* 0x00000001ff057807 */ /* 0x000fc80000000000 */
[----:B------:R-:W-:Y:S02]  /*2ed0*/  LOP3.LUT R8, R8, R5, RZ, 0x3c, !PT ;  /* 0x0000000508087212 */ /* 0x000fe400078e3cff */
[----:B--2---:R-:W-:-:S04]  /*2ee0*/  SEL R0, RZ, 0x1, P1 ;  /* 0x00000001ff007807 */ /* 0x004fc80000800000 */
[----:B------:R-:W-:Y:S01]  /*2ef0*/  LOP3.LUT R9, R9, R0, RZ, 0x3c, !PT ;  /* 0x0000000009097212 */ /* 0x000fe200078e3cff */
[----:B------:R-:W-:Y:S06]  /*2f00*/  @P3 BRA `(.L_x_52) ;  /* 0xfffffffc002c3947 */ /* 0x000fec000383ffff */
[----:B------:R-:W-:Y:S01]  /*2f10*/  ULEA UR5, UR6, UR37, 0x3 ;  /* 0x0000002506057291 */ /* 0x000fe2000f8e18ff */
[----:B------:R-:W-:-:S08]  /*2f20*/  SHF.L.U32 R3, R12, 0x1f, RZ ;  /* 0x0000001f0c037819 */ /* 0x000fd000000006ff */
[----:B------:R-:W1:Y:S02]  /*2f30*/  SYNCS.PHASECHK.TRANS64 P0, [UR5+0x90], R3 ;  /* 0x00009003ff0075a7 */ /* 0x000e640008001005 */
[----:B-1----:R-:W-:Y:S05]  /*2f40*/  @P0 BRA `(.L_x_53) ;  /* 0x0000000000080947 */ /* 0x002fea0003800000 */
[----:B------:R-:W1:Y:S02]  /*2f50*/  SYNCS.PHASECHK.TRANS64.TRYWAIT P0, [UR5+0x90], R3 ;  /* 0x00009003ff0075a7 */ /* 0x000e640008001105 */
[----:B-1----:R-:W-:Y:S05]  /*2f60*/  @!P0 BRA `(.L_x_54) ;  /* 0x0000005c00948947 */ /* 0x002fea0003800000 */
.L_x_53:
[----:B------:R-:W-:-:S04]  /*2f70*/  UIADD3 UR4, UPT, UPT, UR6, 0x1, URZ ;  /* 0x0000000106047890 */ /* 0x000fc8000fffe0ff */
[----:B------:R-:W-:-:S04]  /*2f80*/  UISETP.NE.AND UP0, UPT, UR4, 0x2, UPT ;  /* 0x000000020400788c */ /* 0x000fc8000bf05270 */
[----:B------:R-:W-:Y:S02]  /*2f90*/  USEL UR7, URZ, 0x1, UP0 ;  /* 0x00000001ff077887 */ /* 0x000fe40008000000 */
[----:B------:R-:W-:-:S04]  /*2fa0*/  USEL UR4, UR4, URZ, UP0 ;  /* 0x000000ff04047287 */ /* 0x000fc80008000000 */
[----:B------:R-:W-:Y:S01]  /*2fb0*/  ULEA UR4, UR4, UR37, 0x3 ;  /* 0x0000002504047291 */ /* 0x000fe2000f8e18ff */
[----:B-1----:R-:W-:-:S04]  /*2fc0*/  LOP3.LUT R3, R12, UR7, RZ, 0x3c, !PT ;  /* 0x000000070c037c12 */ /* 0x002fc8000f8e3cff */
[----:B------:R-:W-:-:S04]  /*2fd0*/  SHF.L.U32 R0, R3, 0x1f, RZ ;  /* 0x0000001f03007819 */ /* 0x000fc800000006ff */
[----:B------:R-:W1:Y:S02]  /*2fe0*/  SYNCS.PHASECHK.TRANS64 P0, [UR4+0x90], R0 ;  /* 0x00009000ff0075a7 */ /* 0x000e640008001004 */
[----:B-1----:R-:W-:Y:S05]  /*2ff0*/  @P0 EXIT ;  /* 0x000000000000094d */ /* 0x002fea0003800000 */
[----:B------:R-:W-:Y:S02]  /*3000*/  SHF.L.U32 R3, R3, 0x1f, RZ ;  /* 0x0000001f03037819 */ /* 0x000fe400000006ff */
[----:B------:R-:W-:-:S07]  /*3010*/  MOV R0, UR4 ;  /* 0x0000000400007c02 */ /* 0x000fce0008000f00 */
.L_x_55:
[----:B-1----:R1:W2:Y:S02]  /*3020*/  SYNCS.PHASECHK.TRANS64.TRYWAIT P0, [R0+URZ+0x90], R3 ;  /* 0x00009003000075a7 */ /* 0x0022a400080011ff */
[----:B--2---:R-:W-:Y:S05]  /*3030*/  @!P0 NANOSLEEP.SYNCS 0x989680 ;  /* 0x009896800000895d */ /* 0x004fea0003900000 */
[----:B------:R-:W2:Y:S02]  /*3040*/  @!P0 SYNCS.PHASECHK.TRANS64 P0, [R0+URZ+0x90], R3 ;  /* 0x00009003000085a7 */ /* 0x000ea400080010ff */
[----:B--2---:R-:W-:Y:S05]  /*3050*/  @P0 EXIT ;  /* 0x000000000000094d */ /* 0x004fea0003800000 */
[----:B------:R-:W-:Y:S05]  /*3060*/  BRA `(.L_x_55) ;  /* 0xfffffffc00ec7947 */ /* 0x000fea000383ffff */
.L_x_48:
[----:B------:R-:W-:Y:S05]  /*3070*/  BRA.U UP4, `(.L_x_56) ;  /* 0x0000001104d07547 */ /* 0x000fea000b800000 */
[----:B------:R-:W-:Y:S01]  /*3080*/  UMOV UR4, 0x40 ;  /* 0x0000004000047882 */ /* 0x000fe20000000000 */
[----:B------:R-:W-:Y:S01]  /*3090*/  NOP ;  /* 0x0000000000007918 */ /* 0x000fe20000000000 */
[----:B------:R-:W-:Y:S01]  /*30a0*/  ULEA UR4, UR37, UR4, 0x18 ;  /* 0x0000000425047291 */ /* 0x000fe2000f8ec0ff */
[----:B------:R-:W-:Y:S02]  /*30b0*/  UMOV UR5, 0x400 ;  /* 0x0000040000057882 */ /* 0x000fe40000000000 */
[----:B------:R-:W-:-:S06]  /*30c0*/  ULEA UR37, UR37, UR5, 0x18 ;  /* 0x0000000525257291 */ /* 0x000fcc000f8ec0ff */
[----:B------:R-:W1:Y:S02]  /*30d0*/  LDS.U8 R2, [UR4+0x1c] ;  /* 0x00001c04ff027984 */ /* 0x000e640008000000 */
[----:B-1----:R-:W-:-:S13]  /*30e0*/  ISETP.NE.AND P0, PT, R2, RZ, PT ;  /* 0x000000ff0200720c */ /* 0x002fda0003f05270 */
[----:B------:R-:W-:Y:S05]  /*30f0*/  @P0 BRA `(.L_x_57) ;  /* 0x0000000400080947 */ /* 0x000fea0003800000 */
[----:B------:R-:W-:Y:S02]  /*3100*/  UISETP.NE.U32.AND UP0, UPT, UR9, 0x1, UPT ;  /* 0x000000010900788c */ /* 0x000fe4000bf05070 */
[----:B------:R-:W-:-:S07]  /*3110*/  UIADD3 UR6, UPT, UPT, UR4, 0x8, URZ ;  /* 0x0000000804067890 */ /* 0x000fce000fffe0ff */
[----:B------:R-:W-:Y:S05]  /*3120*/  BRA.U !UP0, `(.L_x_58) ;  /* 0x00000001089c7547 */ /* 0x000fea000b800000 */
[----:B------:R-:W-:Y:S01]  /*3130*/  ELECT P0, URZ, PT ;  /* 0x0000000000ff782f */ /* 0x000fe20003800000 */
[----:B------:R-:W-:-:S12]  /*3140*/  BSSY B0, `(.L_x_58) ;  /* 0x0000025000007945 */ /* 0x000fd80003800000 */
[----:B------:R-:W-:Y:S05]  /*3150*/  @!P0 BRA `(.L_x_59) ;  /* 0x00000000008c8947 */ /* 0x000fea0003800000 */
[----:B------:R-:W-:-:S05]  /*3160*/  UMOV UR5, 0x10 ;  /* 0x0000001000057882 */ /* 0x000fca0000000000 */
[----:B------:R-:W-:Y:S04]  /*3170*/  DEPBAR.LE SB1, 0x36 ;  /* 0x00009d800000791a */ /* 0x000fe80000000000 */
[----:B------:R-:W1:Y:S02]  /*3180*/  UTCATOMSWS.2CTA.FIND_AND_SET.ALIGN UP1, UR5, UR5 ;  /* 0x00000005000575e3 */ /* 0x000e640008220800 */
[----:B-1----:R-:W-:Y:S01]  /*3190*/  MOV R11, UR5 ;  /* 0x00000005000b7c02 */ /* 0x002fe20008000f00 */
[----:B------:R-:W-:Y:S06]  /*31a0*/  BRA.U UP1, `(.L_x_60) ;  /* 0x0000000101187547 */ /* 0x000fec000b800000 */
.L_x_61:
[----:B------:R-:W-:Y:S05]  /*31b0*/  NANOSLEEP 0x64 ;  /* 0x000000640000795d */ /* 0x000fea0003800000 */
[----:B------:R-:W-:-:S05]  /*31c0*/  UMOV UR5, 0x10 ;  /* 0x0000001000057882 */ /* 0x000fca0000000000 */
[----:B------:R-:W-:Y:S04]  /*31d0*/  DEPBAR.LE SB1, 0x36 ;  /* 0x00009d800000791a */ /* 0x000fe80000000000 */
[----:B------:R-:W1:Y:S02]  /*31e0*/  UTCATOMSWS.2CTA.FIND_AND_SET.ALIGN UP1, UR5, UR5 ;  /* 0x00000005000575e3 */ /* 0x000e640008220800 */
[----:B-1----:R-:W-:Y:S01]  /*31f0*/  MOV R11, UR5 ;  /* 0x00000005000b7c02 */ /* 0x002fe20008000f00 */
[----:B------:R-:W-:Y:S05]  /*3200*/  BRA.U !UP1, `(.L_x_61) ;  /* 0xfffffffd09e87547 */ /* 0x000fea000b83ffff */
.L_x_60:
[----:B------:R-:W1:Y:S01]  /*3210*/  LDS R5, [UR4+0x10] ;  /* 0x00001004ff057984 */ /* 0x000e620008000800 */
[----:B------:R-:W-:Y:S01]  /*3220*/  IMAD.U32 R3, RZ, RZ, UR37 ;  /* 0x00000025ff037e24 */ /* 0x000fe2000f8e00ff */
[----:B------:R-:W-:-:S03]  /*3230*/  MOV R2, UR8 ;  /* 0x0000000800027c02 */ /* 0x000fc60008000f00 */
[----:B------:R-:W-:Y:S01]  /*3240*/  VIADD R3, R3, 0x130 ;  /* 0x0000013003037836 */ /* 0x000fe20000000000 */
[----:B-1----:R-:W-:-:S04]  /*3250*/  SHF.L.U32 R5, R5, 0x1f, RZ ;  /* 0x0000001f05057819 */ /* 0x002fc800000006ff */
[----:B------:R-:W1:Y:S02]  /*3260*/  SYNCS.PHASECHK.TRANS64.TRYWAIT P0, [UR4+0x8], R5 ;  /* 0x00000805ff0075a7 */ /* 0x000e640008001104 */
[----:B-1----:R-:W-:Y:S05]  /*3270*/  @P0 BRA `(.L_x_62) ;  /* 0x0000000000080947 */ /* 0x002fea0003800000 */
[----:B------:R-:W1:Y:S02]  /*3280*/  SYNCS.PHASECHK.TRANS64.TRYWAIT P0, [UR4+0x8], R5 ;  /* 0x00000805ff0075a7 */ /* 0x000e640008001104 */
[----:B-1----:R-:W-:Y:S05]  /*3290*/  @!P0 BRA `(.L_x_63) ;  /* 0x0000005800e08947 */ /* 0x002fea0003800000 */
.L_x_62:
[----:B-1----:R-:W-:Y:S01]  /*32a0*/  HFMA2 R4, -RZ, RZ, 0, 5.9604644775390625e-08 ;  /* 0x00000001ff047431 */ /* 0x002fe200000001ff */
[----:B------:R-:W-:Y:S01]  /*32b0*/  UPRMT UR5, UR8, 0x654, UR6 ;  /* 0x0000065408057896 */ /* 0x000fe20008000006 */
[----:B------:R-:W-:Y:S01]  /*32c0*/  IMAD.MOV.U32 R6, RZ, RZ, 0xffff ;  /* 0x0000ffffff067424 */ /* 0x000fe200078e00ff */
[----:B------:R-:W-:Y:S01]  /*32d0*/  PRMT R2, R2, 0x654, R3 ;  /* 0x0000065402027816 */ /* 0x000fe20000000003 */
[----:B------:R-:W-:Y:S02]  /*32e0*/  IMAD.MOV.U32 R5, RZ, RZ, 0x4 ;  /* 0x00000004ff057424 */ /* 0x000fe400078e00ff */
[----:B------:R-:W-:Y:S01]  /*32f0*/  IMAD.SHL.U32 R9, R11, 0x20, RZ ;  /* 0x000000200b097824 */ /* 0x000fe200078e00ff */
[----:B------:R-:W-:Y:S02]  /*3300*/  MOV R3, UR5 ;  /* 0x0000000500037c02 */ /* 0x000fe40008000f00 */
[-C--:B------:R-:W-:Y:S01]  /*3310*/  SHF.L.U32 R7, R6, R11.reuse, RZ ;  /* 0x0000000b06077219 */ /* 0x080fe200000006ff */
[----:B------:R1:W-:Y:S01]  /*3320*/  SYNCS.ARRIVE.TRANS64.RED RZ, [UR5], R5 ;  /* 0x00000005ffff79a7 */ /* 0x0003e20008000405 */
[----:B------:R-:W-:Y:S01]  /*3330*/  SHF.L.U32 R6, R4, R11, RZ ;  /* 0x0000000b04067219 */ /* 0x000fe200000006ff */
[----:B------:R1:W-:Y:S04]  /*3340*/  STS [UR37+0x130], R9 ;  /* 0x00013009ff007988 */ /* 0x0003e80008000825 */
[----:B------:R1:W-:Y:S04]  /*3350*/  STAS [R2.64], R11 ;  /* 0x0000000b02007dbd */ /* 0x0003e8000c0008ff */
[----:B------:R1:W-:Y:S04]  /*3360*/  ATOMS.OR RZ, [UR4+0x14], R7 ;  /* 0x00001407ffff798c */ /* 0x0003e8000b000004 */
[----:B------:R1:W-:Y:S04]  /*3370*/  ATOMS.OR RZ, [UR4+0x18], R6 ;  /* 0x00001806ffff798c */ /* 0x0003e8000b000004 */
[----:B------:R1:W-:Y:S02]  /*3380*/  ATOMS.XOR RZ, [UR4+0x10], R4 ;  /* 0x00001004ffff798c */ /* 0x0003e4000b800004 */
.L_x_59:
[----:B------:R-:W-:Y:S05]  /*3390*/  BSYNC B0 ;  /* 0x0000000000007941 */ /* 0x000fea0003800000 */
.L_x_58:
[----:B------:R-:W-:Y:S05]  /*33a0*/  BRA.U UP0, `(.L_x_64) ;  /* 0x00000001006c7547 */ /* 0x000fea000b800000 */
[----:B------:R-:W-:-:S03]  /*33b0*/  UMOV UR5, 0xffffffff ;  /* 0xffffffff00057882 */ /* 0x000fc60000000000 */
[----:B------:R-:W-:Y:S05]  /*33c0*/  BRA.DIV UR5, `(.L_x_65) ;  /* 0x0000005a05ac7947 */ /* 0x000fea000b800000 */
[----:B------:R-:W-:-:S13]  /*33d0*/  ELECT P6, URZ, PT ;  /* 0x0000000000ff782f */ /* 0x000fda00038c0000 */
.L_x_165:
[----:B------:R-:W-:Y:S05]  /*33e0*/  @!P6 BRA `(.L_x_64) ;  /* 0x00000000005ce947 */ /* 0x000fea0003800000 */
[----:B-1----:R-:W1:Y:S02]  /*33f0*/  LDS R3, [UR4+0x10] ;  /* 0x00001004ff037984 */ /* 0x002e640008000800 */
[----:B-1----:R-:W-:-:S04]  /*3400*/  SHF.L.U32 R3, R3, 0x1f, RZ ;  /* 0x0000001f03037819 */ /* 0x002fc800000006ff */
[----:B------:R-:W1:Y:S02]  /*3410*/  SYNCS.PHASECHK.TRANS64.TRYWAIT P0, [UR4+0x8], R3 ;  /* 0x00000803ff0075a7 */ /* 0x000e640008001104 */
[----:B-1----:R-:W-:Y:S05]  /*3420*/  @P0 BRA `(.L_x_66) ;  /* 0x0000000000080947 */ /* 0x002fea0003800000 */
[----:B------:R-:W1:Y:S02]  /*3430*/  SYNCS.PHASECHK.TRANS64.TRYWAIT P0, [UR4+0x8], R3 ;  /* 0x00000803ff0075a7 */ /* 0x000e640008001104 */
[----:B-1----:R-:W-:Y:S05]  /*3440*/  @!P0 BRA `(.L_x_67) ;  /* 0x0000005800ac8947 */ /* 0x002fea0003800000 */
.L_x_66:
[----:B------:R-:W2:Y:S01]  /*3450*/  LDS R5, [UR37+0x130] ;  /* 0x00013025ff057984 */ /* 0x000ea20008000800 */
[----:B-1----:R-:W-:Y:S02]  /*3460*/  HFMA2 R2, -RZ, RZ, 0, 5.9604644775390625e-08 ;  /* 0x00000001ff027431 */ /* 0x002fe400000001ff */
[----:B------:R-:W-:Y:S01]  /*3470*/  IMAD.MOV.U32 R3, RZ, RZ, 0xffff ;  /* 0x0000ffffff037424 */ /* 0x000fe200078e00ff */
[----:B------:R-:W-:Y:S01]  /*3480*/  UPRMT UR5, UR8, 0x654, UR6 ;  /* 0x0000065408057896 */ /* 0x000fe20008000006 */
[----:B--2---:R-:W-:-:S03]  /*3490*/  IMAD.SHL.U32 R4, R5, 0x20, RZ ;  /* 0x0000002005047824 */ /* 0x004fc600078e00ff */
[-C--:B------:R-:W-:Y:S02]  /*34a0*/  SHF.L.U32 R3, R3, R5.reuse, RZ ;  /* 0x0000000503037219 */ /* 0x080fe400000006ff */
[----:B------:R-:W-:Y:S01]  /*34b0*/  SHF.L.U32 R5, R2, R5, RZ ;  /* 0x0000000502057219 */ /* 0x000fe200000006ff */
[----:B------:R2:W-:Y:S04]  /*34c0*/  STS [UR37+0x130], R4 ;  /* 0x00013004ff007988 */ /* 0x0005e80008000825 */
[----:B------:R2:W-:Y:S04]  /*34d0*/  ATOMS.OR RZ, [UR4+0x14], R3 ;  /* 0x00001403ffff798c */ /* 0x0005e8000b000004 */
[----:B------:R2:W-:Y:S01]  /*34e0*/  ATOMS.OR RZ, [UR4+0x18], R5 ;  /* 0x00001805ffff798c */ /* 0x0005e2000b000004 */
[----:B------:R-:W-:Y:S03]  /*34f0*/  SYNCS.ARRIVE.TRANS64.RED.A1T0 RZ, [UR5], RZ ;  /* 0x000000ffffff79a7 */ /* 0x000fe60008100405 */
[----:B------:R2:W-:Y:S01]  /*3500*/  ATOMS.XOR RZ, [UR4+0x10], R2 ;  /* 0x00001002ffff798c */ /* 0x0005e2000b800004 */
[----:B------:R-:W-:Y:S05]  /*3510*/  BRA `(.L_x_64) ;  /* 0x0000000000107947 */ /* 0x000fea0003800000 */
.L_x_57:
[----:B------:R-:W-:-:S05]  /*3520*/  MOV R2, 0xffffffff ;  /* 0xffffffff00027802 */ /* 0x000fca0000000f00 */
[----:B------:R1:W-:Y:S02]  /*3530*/  STS [UR37+0x130], R2 ;  /* 0x00013002ff007988 */ /* 0x0003e40008000825 */
[----:B-1----:R-:W-:Y:S02]  /*3540*/  MOV R2, 0x3560 ;  /* 0x0000356000027802 */ /* 0x002fe40000000f00 */
[----:B-----5:R-:W-:Y:S05]  /*3550*/  CALL.REL.NOINC `($__internal_1_$__cuda_sm10x_tcgen05_guardrail_trap_phase_invalid_during_alloc) ;  /* 0x0000006000807944 */ /* 0x020fea0003c00000 */
.L_x_64:
[----:B------:R-:W-:Y:S05]  /*3560*/  WARPSYNC.ALL ;  /* 0x0000000000007948 */ /* 0x000fea0003800000 */
[----:B------:R-:W3:Y:S01]  /*3570*/  S2UR UR5, SR_CgaCtaId ;  /* 0x00000000000579c3 */ /* 0x000ee20000008800 */
[----:B------:R-:W-:Y:S01]  /*3580*/  UMOV UR4, 0x400 ;  /* 0x0000040000047882 */ /* 0x000fe20000000000 */
[----:B------:R-:W-:-:S06]  /*3590*/  NOP ;  /* 0x0000000000007918 */ /* 0x000fcc0000000000 */
[----:B------:R-:W-:Y:S06]  /*35a0*/  BAR.ARV 0x6, 0xa0 ;  /* 0x0182800000007b1d */ /* 0x000fec0000002000 */
[----:B------:R-:W4:Y:S01]  /*35b0*/  LDCU UR6, c[0x0][0x38c] ;  /* 0x00007180ff0677ac */ /* 0x000f220008000800 */
[----:B------:R-:W-:Y:S01]  /*35c0*/  LOP3.LUT R0, R0, 0xffff, RZ, 0xc0, !PT ;  /* 0x0000ffff00007812 */ /* 0x000fe200078ec0ff */
[----:B-1----:R-:W-:Y:S01]  /*35d0*/  IMAD.MOV.U32 R9, RZ, RZ, 0x1 ;  /* 0x00000001ff097424 */ /* 0x002fe200078e00ff */
[----:B------:R-:W-:Y:S01]  /*35e0*/  LOP3.LUT R8, R8, 0xffff, RZ, 0xc0, !PT ;  /* 0x0000ffff08087812 */ /* 0x000fe200078ec0ff */
[----:B------:R-:W-:Y:S01]  /*35f0*/  UMOV UR17, URZ ;  /* 0x000000ff00117c82 */ /* 0x000fe20008000000 */
[----:B------:R-:W-:Y:S01]  /*3600*/  R2UR UR11, R0 ;  /* 0x00000000000b72ca */ /* 0x000fe200000e0000 */
[----:B------:R-:W-:Y:S01]  /*3610*/  UMOV UR16, URZ ;  /* 0x000000ff00107c82 */ /* 0x000fe20008000000 */
[----:B------:R-:W-:Y:S01]  /*3620*/  R2UR UR12, R8 ;  /* 0x00000000080c72ca */ /* 0x000fe200000e0000 */
[----:B------:R-:W-:Y:S01]  /*3630*/  IMAD.MOV.U32 R8, RZ, RZ, RZ ;  /* 0x000000ffff087224 */ /* 0x000fe200078e00ff */
[----:B------:R-:W-:Y:S01]  /*3640*/  UMOV UR15, URZ ;  /* 0x000000ff000f7c82 */ /* 0x000fe20008000000 */
[----:B---3--:R-:W-:-:S02]  /*3650*/  ULEA UR5, UR5, UR4, 0x18 ;  /* 0x0000000405057291 */ /* 0x008fc4000f8ec0ff */
[----:B------:R-:W-:Y:S02]  /*3660*/  UISETP.NE.AND UP2, UPT, UR9, URZ, UPT ;  /* 0x000000ff0900728c */ /* 0x000fe4000bf45270 */
[----:B------:R-:W-:Y:S02]  /*3670*/  UIADD3 UR20, UPT, UPT, UR5, 0x4300, URZ ;  /* 0x0000430005147890 */ /* 0x000fe4000fffe0ff */
[----:B------:R-:W-:Y:S02]  /*3680*/  UIADD3 UR19, UPT, UPT, UR5, 0xa300, URZ ;  /* 0x0000a30005137890 */ /* 0x000fe4000fffe0ff */
[----:B----4-:R-:W-:Y:S01]  /*3690*/  UIADD3 UR6, UPT, UPT, UR6, 0x3f, URZ ;  /* 0x0000003f06067890 */ /* 0x010fe2000fffe0ff */
[----:B--2---:R-:W1:Y:S01]  /*36a0*/  LDS R2, [UR5+0x130] ;  /* 0x00013005ff027984 */ /* 0x004e620008000800 */
[----:B------:R-:W-:Y:S02]  /*36b0*/  USHF.R.U32.HI UR20, URZ, 0x4, UR20 ;  /* 0x00000004ff147899 */ /* 0x000fe40008011614 */
[----:B------:R-:W-:-:S02]  /*36c0*/  USHF.R.S32.HI UR4, URZ, 0x1f, UR6 ;  /* 0x0000001fff047899 */ /* 0x000fc40008011406 */
[----:B------:R-:W-:Y:S02]  /*36d0*/  USHF.R.U32.HI UR19, URZ, 0x4, UR19 ;  /* 0x00000004ff137899 */ /* 0x000fe40008011613 */
[----:B------:R-:W-:Y:S01]  /*36e0*/  ULEA.HI UR4, UR4, UR6, URZ, 0x6 ;  /* 0x0000000604047291 */ /* 0x000fe2000f8f30ff */
[----:B------:R-:W-:Y:S01]  /*36f0*/  UMOV UR28, 0x0 ;  /* 0x00000000001c7882 */ /* 0x000fe20000000000 */
[----:B------:R-:W-:Y:S02]  /*3700*/  UMOV UR29, 0x8218010 ;  /* 0x08218010001d7882 */ /* 0x000fe40000000000 */
[----:B------:R-:W-:Y:S02]  /*3710*/  USHF.R.S32.HI UR4, URZ, 0x6, UR4 ;  /* 0x00000006ff047899 */ /* 0x000fe40008011404 */
[----:B------:R-:W-:Y:S02]  /*3720*/  ULOP3.LUT UR20, UR20, 0x3fff, URZ, 0xc0, !UPT ;  /* 0x00003fff14147892 */ /* 0x000fe4000f8ec0ff */
[----:B------:R-:W-:-:S02]  /*3730*/  UISETP.LT.AND UP0, UPT, UR4, 0x1, UPT ;  /* 0x000000010400788c */ /* 0x000fc4000bf01270 */
[----:B------:R-:W-:Y:S02]  /*3740*/  ULOP3.LUT UR19, UR19, 0x3fff, URZ, 0xc0, !UPT ;  /* 0x00003fff13137892 */ /* 0x000fe4000f8ec0ff */
[----:B------:R-:W-:Y:S01]  /*3750*/  USEL UR18, UR4, 0x1, !UP0 ;  /* 0x0000000104127887 */ /* 0x000fe2000c000000 */
[----:B------:R-:W-:Y:S01]  /*3760*/  UMOV UR26, 0x0 ;  /* 0x00000000001a7882 */ /* 0x000fe20000000000 */
[----:B------:R-:W-:Y:S01]  /*3770*/  UMOV UR27, 0x8218010 ;  /* 0x08218010001b7882 */ /* 0x000fe20000000000 */
[----:B------:R-:W-:Y:S01]  /*3780*/  UMOV UR24, 0x0 ;  /* 0x0000000000187882 */ /* 0x000fe20000000000 */
[----:B------:R-:W-:Y:S01]  /*3790*/  UMOV UR25, 0x8218010 ;  /* 0x0821801000197882 */ /* 0x000fe20000000000 */
[----:B------:R-:W-:Y:S01]  /*37a0*/  UMOV UR22, 0x0 ;  /* 0x0000000000167882 */ /* 0x000fe20000000000 */
[----:B------:R-:W-:Y:S01]  /*37b0*/  UMOV UR23, 0x8218010 ;  /* 0x0821801000177882 */ /* 0x000fe20000000000 */
[----:B-1----:R-:W-:Y:S02]  /*37c0*/  R2UR UR21, R2 ;  /* 0x00000000021572ca */ /* 0x002fe400000e0000 */
[----:B------:R-:W-:-:S13]  /*37d0*/  CS2R R2, SRZ ;  /* 0x0000000000027805 */ /* 0x000fda000001ff00 */
.L_x_75:
[C---:B------:R-:W-:Y:S02]  /*37e0*/  LEA R0, R8.reuse, UR5, 0x3 ;  /* 0x0000000508007c11 */ /* 0x040fe4000f8e18ff */
[----:B------:R-:W-:Y:S02]  /*37f0*/  SHF.L.U32 R5, R3, 0x1f, RZ ;  /* 0x0000001f03057819 */ /* 0x000fe400000006ff */
[----:B------:R-:W-:Y:S02]  /*3800*/  LEA R4, R8, UR5, 0x4 ;  /* 0x0000000508047c11 */ /* 0x000fe4000f8e20ff */
[----:B------:R-:W1:Y:S02]  /*3810*/  SYNCS.PHASECHK.TRANS64.TRYWAIT P0, [R0+URZ+0x80], R5 ;  /* 0x00008005000075a7 */ /* 0x000e6400080011ff */
[----:B-1-34-:R-:W-:Y:S05]  /*3820*/  @!P0 BRA `(.L_x_68) ;  /* 0x0000005400cc8947 */ /* 0x01afea0003800000 */
.L_x_166:
[----:B-1----:R-:W1:Y:S01]  /*3830*/  LDS.128 R4, [R4+0x110] ;  /* 0x0001100004047984 */ /* 0x002e620000000c00 */
[----:B------:R-:W-:Y:S02]  /*3840*/  VIADD R0, R0, 0x90 ;  /* 0x0000009000007836 */ /* 0x000fe40000000000 */
[----:B------:R-:W-:Y:S01]  /*3850*/  VIADD R8, R8, 0x1 ;  /* 0x0000000108087836 */ /* 0x000fe20000000000 */
[----:B------:R-:W-:Y:S01]  /*3860*/  @!PT LDS RZ, [RZ] ;  /* 0x00000000fffff984 */ /* 0x000fe20000000800 */
[----:B------:R-:W-:Y:S01]  /*3870*/  @!PT LDS RZ, [RZ] ;  /* 0x00000000fffff984 */ /* 0x000fe20000000800 */
[----:B------:R-:W-:Y:S01]  /*3880*/  @!PT LDS RZ, [RZ] ;  /* 0x00000000fffff984 */ /* 0x000fe20000000800 */
[----:B------:R-:W-:Y:S01]  /*3890*/  @!PT LDS RZ, [RZ] ;  /* 0x00000000fffff984 */ /* 0x000fe20000000800 */
[----:B------:R2:W-:Y:S06]  /*38a0*/  MEMBAR.ALL.CTA ;  /* 0x0000000000007992 */ /* 0x0005ec0000008000 */
[----:B--2---:R-:W2:Y:S01]  /*38b0*/  FENCE.VIEW.ASYNC.S ;  /* 0x00000000000073c6 */ /* 0x004ea20000000000 */
[----:B------:R-:W-:-:S04]  /*38c0*/  PRMT R0, RZ, 0x654, R0 ;  /* 0x00000654ff007816 */ /* 0x000fc80000000000 */
[----:B--2---:R2:W-:Y:S01]  /*38d0*/  SYNCS.ARRIVE.TRANS64.RED.A1T0 RZ, [R0+URZ], RZ ;  /* 0x000000ff00ff79a7 */ /* 0x0045e200081004ff */
[----:B-1----:R-:W-:Y:S01]  /*38e0*/  LOP3.LUT P1, RZ, R6, 0x1, RZ, 0xc0, !PT ;  /* 0x0000000106ff7812 */ /* 0x002fe2000782c0ff */
[----:B--2---:R-:W-:-:S12]  /*38f0*/  BRA.U UP2, `(.L_x_69) ;  /* 0x0000000502087547 */ /* 0x004fd8000b800000 */
[----:B------:R-:W1:Y:S01]  /*3900*/  LDCU UR6, c[0x0][0x38c] ;  /* 0x00007180ff0677ac */ /* 0x000e620008000800 */
[----:B------:R-:W-:Y:S02]  /*3910*/  PLOP3.LUT P2, PT, PT, PT, PT, 0x80, 0x8 ;  /* 0x000000000008781c */ /* 0x000fe40003f4f070 */
[----:B------:R-:W-:Y:S01]  /*3920*/  SHF.L.U32 R5, R9, 0x1f, RZ ;  /* 0x0000001f09057819 */ /* 0x000fe200000006ff */
[----:B------:R-:W-:Y:S02]  /*3930*/  ULEA UR7, UR17, UR5, 0x3 ;  /* 0x0000000511077291 */ /* 0x000fe4000f8e18ff */
[----:B------:R-:W-:Y:S02]  /*3940*/  ULEA UR10, UR17, UR21, 0x6 ;  /* 0x00000015110a7291 */ /* 0x000fe4000f8e30ff */
[----:B-1----:R-:W-:-:S06]  /*3950*/  UISETP.GE.AND UP0, UPT, UR6, 0x1, UPT ;  /* 0x000000010600788c */ /* 0x002fcc000bf06270 */
[----:B------:R-:W-:-:S05]  /*3960*/  PLOP3.LUT P0, PT, PT, PT, UP0, 0x80, 0x8 ;  /* 0x000000000008781c */ /* 0x000fca0003f0f008 */
[----:B------:R-:W-:-:S08]  /*3970*/  @UP0 ULEA UR6, UR16, UR5, 0x3 ;  /* 0x0000000510060291 */ /* 0x000fd0000f8e18ff */
[----:B------:R-:W-:-:S04]  /*3980*/  @P0 SHF.L.U32 R0, R2, 0x1f, RZ ;  /* 0x0000001f02000819 */ /* 0x000fc800000006ff */
[----:B------:R1:W2:Y:S01]  /*3990*/  @P0 SYNCS.PHASECHK.TRANS64.TRYWAIT P2, [UR6], R0 ;  /* 0x00000000ff0005a7 */ /* 0x0002a20008041106 */
[----:B------:R-:W3:Y:S02]  /*39a0*/  SYNCS.PHASECHK.TRANS64.TRYWAIT P0, [UR7+0xc0], R5 ;  /* 0x0000c005ff0075a7 */ /* 0x000ee40008001107 */
[----:B-123--:R-:W-:Y:S05]  /*39b0*/  @!P0 BRA `(.L_x_70) ;  /* 0x00000054007c8947 */ /* 0x00efea0003800000 */
.L_x_168:
[----:B------:R-:W-:Y:S01]  /*39c0*/  UMOV UR14, UR15 ;  /* 0x0000000f000e7c82 */ /* 0x000fe20008000000 */
[----:B------:R-:W-:Y:S05]  /*39d0*/  BRA.U !UP0, `(.L_x_71) ;  /* 0x0000000108c07547 */ /* 0x000fea000b800000 */
[----:B------:R-:W-:Y:S02]  /*39e0*/  UIADD3 UR14, UPT, UPT, UR18, UR15, URZ ;  /* 0x0000000f120e7290 */ /* 0x000fe4000fffe0ff */
[----:B------:R-:W-:Y:S01]  /*39f0*/  UPLOP3.LUT UP3, UPT, UPT, UPT, UPT, 0x40, 0x4 ;  /* 0x000000000004789c */ /* 0x000fe20003f6e870 */
[----:B------:R-:W-:Y:S01]  /*3a00*/  UMOV UR13, UR4 ;  /* 0x00000004000d7c82 */ /* 0x000fe20008000000 */
[----:B------:R-:W-:-:S09]  /*3a10*/  UMOV UR46, UR16 ;  /* 0x00000010002e7c82 */ /* 0x000fd20008000000 */
.L_x_74:
[----:B--2---:R-:W-:Y:S01]  /*3a20*/  ULEA UR6, UR46, UR5, 0x3 ;  /* 0x000000052e067291 */ /* 0x004fe2000f8e18ff */
[----:B---3--:R-:W-:Y:S11]  /*3a30*/  @P2 BRA `(.L_x_72) ;  /* 0x00000000000c2947 */ /* 0x008ff60003800000 */
[----:B-1----:R-:W-:Y:S04]  /*3a40*/  SHF.L.U32 R5, R2, 0x1f, RZ ;  /* 0x0000001f02057819 */ /* 0x002fe800000006ff */
[----:B------:R-:W1:Y:S02]  /*3a50*/  SYNCS.PHASECHK.TRANS64.TRYWAIT P0, [UR6], R5 ;  /* 0x00000005ff0075a7 */ /* 0x000e640008001106 */
[----:B-1----:R-:W-:Y:S05]  /*3a60*/  @!P0 BRA `(.L_x_73) ;  /* 0x0000005400688947 */ /* 0x002fea0003800000 */
.L_x_72:
[----:B------:R-:W-:Y:S01]  /*3a70*/  UISETP.NE.AND UP0, UPT, UR13, 0x1, UPT ;  /* 0x000000010d00788c */ /* 0x000fe2000bf05270 */
[----:B------:R-:W-:Y:S01]  /*3a80*/  PLOP3.LUT P2, PT, PT, PT, PT, 0x80, 0x8 ;  /* 0x000000000008781c */ /* 0x000fe20003f4f070 */
[----:B------:R-:W-:Y:S02]  /*3a90*/  UIADD3 UR16, UPT, UPT, UR46, 0x1, URZ ;  /* 0x000000012e107890 */ /* 0x000fe4000fffe0ff */
[----:B------:R-:W-:Y:S02]  /*3aa0*/  ULEA UR32, UR46, UR20, 0x9 ;  /* 0x000000142e207291 */ /* 0x000fe4000f8e48ff */
[----:B------:R-:W-:Y:S01]  /*3ab0*/  UISETP.NE.AND UP1, UPT, UR16, 0x3, UPT ;  /* 0x000000031000788c */ /* 0x000fe2000bf25270 */
[----:B------:R-:W-:Y:S01]  /*3ac0*/  PLOP3.LUT P0, PT, PT, PT, UP0, 0x80, 0x8 ;  /* 0x000000000008781c */ /* 0x000fe20003f0f008 */
[----:B------:R-:W-:Y:S02]  /*3ad0*/  UIADD3 UR44, UPT, UPT, UR32, 0x80, URZ ;  /* 0x00000080202c7890 */ /* 0x000fe4000fffe0ff */
[----:B------:R-:W-:Y:S02]  /*3ae0*/  USEL UR31, URZ, 0x1, UP1 ;  /* 0x00000001ff1f7887 */ /* 0x000fe40008800000 */
[----:B------:R-:W-:Y:S02]  /*3af0*/  USEL UR16, UR16, URZ, UP1 ;  /* 0x000000ff10107287 */ /* 0x000fe40008800000 */
[----:B------:R-:W-:Y:S02]  /*3b00*/  UIADD3 UR40, UPT, UPT, UR32, 0x100, URZ ;  /* 0x0000010020287890 */ /* 0x000fe4000fffe0ff */
[----:B------:R-:W-:Y:S01]  /*3b10*/  @UP0 ULEA UR30, UR16, UR5, 0x3 ;  /* 0x00000005101e0291 */ /* 0x000fe2000f8e18ff */
[----:B------:R-:W-:Y:S01]  /*3b20*/  LOP3.LUT R2, R2, UR31, RZ, 0x3c, !PT ;  /* 0x0000001f02027c12 */ /* 0x000fe2000f8e3cff */
[----:B------:R-:W-:Y:S02]  /*3b30*/  UIADD3 UR36, UPT, UPT, UR32, 0x180, URZ ;  /* 0x0000018020247890 */ /* 0x000fe4000fffe0ff */
[----:B------:R-:W-:Y:S01]  /*3b40*/  UIADD3 UR6, UPT, UPT, UR6, 0x18, URZ ;  /* 0x0000001806067890 */ /* 0x000fe2000fffe0ff */
[----:B-1----:R-:W-:Y:S01]  /*3b50*/  @P0 SHF.L.U32 R0, R2, 0x1f, RZ ;  /* 0x0000001f02000819 */ /* 0x002fe200000006ff */
[----:B------:R-:W-:Y:S02]  /*3b60*/  UIADD3 UR15, UPT, UPT, UR15, 0x1, URZ ;  /* 0x000000010f0f7890 */ /* 0x000fe4000fffe0ff */
[----:B------:R-:W-:Y:S01]  /*3b70*/  UIADD3 UR13, UPT, UPT, UR13, -0x1, URZ ;  /* 0xffffffff0d0d7890 */ /* 0x000fe2000fffe0ff */
[----:B------:R2:W3:Y:S01]  /*3b80*/  @P0 SYNCS.PHASECHK.TRANS64.TRYWAIT P2, [UR30], R0 ;  /* 0x00000000ff0005a7 */ /* 0x0004e2000804111e */
[----:B------:R-:W-:Y:S02]  /*3b90*/  ULEA UR30, UR46, UR19, 0x9 ;  /* 0x000000132e1e7291 */ /* 0x000fe4000f8e48ff */
[----:B------:R-:W-:Y:S02]  /*3ba0*/  UISETP.NE.AND UP0, UPT, UR15, UR14, UPT ;  /* 0x0000000e0f00728c */ /* 0x000fe4000bf05270 */
[----:B------:R-:W-:Y:S02]  /*3bb0*/  UIADD3 UR42, UPT, UPT, UR30, 0x80, URZ ;  /* 0x000000801e2a7890 */ /* 0x000fe4000fffe0ff */
[----:B------:R-:W-:Y:S02]  /*3bc0*/  UIADD3 UR38, UPT, UPT, UR30, 0x100, URZ ;  /* 0x000001001e267890 */ /* 0x000fe4000fffe0ff */
[----:B------:R-:W-:Y:S01]  /*3bd0*/  UIADD3 UR34, UPT, UPT, UR30, 0x180, URZ ;  /* 0x000001801e227890 */ /* 0x000fe2000fffe0ff */
[----:B------:R-:W-:Y:S01]  /*3be0*/  UMOV UR33, 0x40004040 ;  /* 0x4000404000217882 */ /* 0x000fe20000000000 */
[----:B------:R-:W-:Y:S01]  /*3bf0*/  UMOV UR31, 0x40004040 ;  /* 0x40004040001f7882 */ /* 0x000fe20000000000 */
[----:B------:R-:W-:Y:S01]  /*3c00*/  UMOV UR45, 0x40004040 ;  /* 0x40004040002d7882 */ /* 0x000fe20000000000 */
[----:B------:R2:W-:Y:S01]  /*3c10*/  UTCHMMA.2CTA gdesc[UR32], gdesc[UR30], tmem[UR10], tmem[UR28], idesc[UR29], UP3 ;  /* 0x00ff1c1e200075ea */ /* 0x0005e20009a0000a */
[----:B------:R-:W-:Y:S01]  /*3c20*/  UPLOP3.LUT UP3, UPT, UPT, UPT, UPT, 0x80, 0x8 ;  /* 0x000000000008789c */ /* 0x000fe20003f6f070 */
[----:B------:R-:W-:Y:S01]  /*3c30*/  UMOV UR43, 0x40004040 ;  /* 0x40004040002b7882 */ /* 0x000fe20000000000 */
[----:B------:R-:W-:Y:S01]  /*3c40*/  UMOV UR41, 0x40004040 ;  /* 0x4000404000297882 */ /* 0x000fe20000000000 */
[----:B------:R2:W-:Y:S01]  /*3c50*/  UTCHMMA.2CTA gdesc[UR44], gdesc[UR42], tmem[UR10], tmem[UR26], idesc[UR27], UPT ;  /* 0x00ff1a2a2c0075ea */ /* 0x0005e2000ba0000a */
[----:B------:R-:W-:Y:S01]  /*3c60*/  UMOV UR39, 0x40004040 ;  /* 0x4000404000277882 */ /* 0x000fe20000000000 */
[----:B------:R-:W-:Y:S01]  /*3c70*/  UMOV UR37, 0x40004040 ;  /* 0x4000404000257882 */ /* 0x000fe20000000000 */
[----:B------:R-:W-:Y:S01]  /*3c80*/  UMOV UR35, 0x40004040 ;  /* 0x4000404000237882 */ /* 0x000fe20000000000 */
[----:B------:R2:W-:Y:S01]  /*3c90*/  UTCHMMA.2CTA gdesc[UR40], gdesc[UR38], tmem[UR10], tmem[UR24], idesc[UR25], UPT ;  /* 0x00ff1826280075ea */ /* 0x0005e2000ba0000a */
[----:B------:R2:W-:Y:S01]  /*3ca0*/  UTCHMMA.2CTA gdesc[UR36], gdesc[UR34], tmem[UR10], tmem[UR22], idesc[UR23], UPT ;  /* 0x00ff1622240075ea */ /* 0x0005e2000ba0000a */
[----:B------:R2:W-:Y:S01]  /*3cb0*/  UTCBAR.2CTA.MULTICAST [UR6], URZ, UR12 ;  /* 0x000000ff060073e9 */ /* 0x0005e2000820080c */
[----:B------:R-:W-:Y:S01]  /*3cc0*/  UMOV UR46, UR16 ;  /* 0x00000010002e7c82 */ /* 0x000fe20008000000 */
[----:B------:R-:W-:Y:S05]  /*3cd0*/  BRA.U UP0, `(.L_x_74) ;  /* 0xfffffffd00507547 */ /* 0x000fea000b83ffff */
.L_x_71:
[----:B------:R-:W-:Y:S01]  /*3ce0*/  UIADD3 UR7, UPT, UPT, UR7, 0xa0, URZ ;  /* 0x000000a007077890 */ /* 0x000fe2000fffe0ff */
[----:B------:R-:W-:-:S08]  /*3cf0*/  UMOV UR15, UR14 ;  /* 0x0000000e000f7c82 */ /* 0x000fd00008000000 */
[----:B------:R4:W-:Y:S01]  /*3d00*/  UTCBAR.2CTA.MULTICAST [UR7], URZ, UR11 ;  /* 0x000000ff070073e9 */ /* 0x0009e2000820080b */
[----:B------:R-:W-:Y:S02]  /*3d10*/  NOP ;  /* 0x0000000000007918 */ /* 0x000fe40000000000 */
.L_x_69:
[----:B------:R-:W-:Y:S01]  /*3d20*/  UIADD3 UR17, UPT, UPT, UR17, 0x1, URZ ;  /* 0x0000000111117890 */ /* 0x000fe2000fffe0ff */
[----:B------:R-:W-:-:S03]  /*3d30*/  ISETP.NE.AND P0, PT, R8, 0x2, PT ;  /* 0x000000020800780c */ /* 0x000fc60003f05270 */
[----:B------:R-:W-:Y:S01]  /*3d40*/  UISETP.NE.AND UP0, UPT, UR17, 0x4, UPT ;  /* 0x000000041100788c */ /* 0x000fe2000bf05270 */
[----:B-12---:R-:W-:Y:S02]  /*3d50*/  SEL R0, RZ, 0x1, P0 ;  /* 0x00000001ff007807 */ /* 0x006fe40000000000 */
[----:B------:R-:W-:Y:S01]  /*3d60*/  SEL R8, R8, RZ, P0 ;  /* 0x000000ff08087207 */ /* 0x000fe20000000000 */
[----:B------:R-:W-:Y:S01]  /*3d70*/  USEL UR6, URZ, 0x1, UP0 ;  /* 0x00000001ff067887 */ /* 0x000fe20008000000 */
[----:B------:R-:W-:Y:S01]  /*3d80*/  LOP3.LUT R3, R3, R0, RZ, 0x3c, !PT ;  /* 0x0000000003037212 */ /* 0x000fe200078e3cff */
[----:B------:R-:W-:-:S04]  /*3d90*/  USEL UR17, UR17, URZ, UP0 ;  /* 0x000000ff11117287 */ /* 0x000fc80008000000 */
[----:B------:R-:W-:Y:S01]  /*3da0*/  LOP3.LUT R9, R9, UR6, RZ, 0x3c, !PT ;  /* 0x0000000609097c12 */ /* 0x000fe2000f8e3cff */
[----:B------:R-:W-:Y:S07]  /*3db0*/  @P1 BRA `(.L_x_75) ;  /* 0xfffffff800881947 */ /* 0x000fee000383ffff */
[----:B------:R-:W1:Y:S01]  /*3dc0*/  S2UR UR4, SR_CgaCtaId ;  /* 0x00000000000479c3 */ /* 0x000e620000008800 */
[----:B------:R-:W-:Y:S01]  /*3dd0*/  ELECT P0, URZ, PT ;  /* 0x0000000000ff782f */ /* 0x000fe20003800000 */
[----:B------:R-:W-:Y:S01]  /*3de0*/  HFMA2 R0, -RZ, RZ, 0, 5.9604644775390625e-08 ;  /* 0x00000001ff007431 */ /* 0x000fe200000001ff */
[----:B------:R-:W-:-:S05]  /*3df0*/  UMOV UR6, 0x40 ;  /* 0x0000004000067882 */ /* 0x000fca0000000000 */
[----:B------:R-:W-:Y:S01]  /*3e00*/  UVIRTCOUNT.DEALLOC.SMPOOL 0x80 ;  /* 0x000000800000784c */ /* 0x000fe20000000000 */
[----:B------:R-:W-:Y:S02]  /*3e10*/  UISETP.NE.AND UP0, UPT, UR9, URZ, UPT ;  /* 0x000000ff0900728c */ /* 0x000fe4000bf05270 */
[----:B-1----:R-:W-:-:S09]  /*3e20*/  ULEA UR4, UR4, UR6, 0x18 ;  /* 0x0000000604047291 */ /* 0x002fd2000f8ec0ff */
[----:B------:R1:W-:Y:S01]  /*3e30*/  @P0 STS.U8 [UR4+0x1c], R0 ;  /* 0x00001c00ff000988 */ /* 0x0003e20008000004 */
[----:B------:R-:W-:Y:S05]  /*3e40*/  BRA.U UP0, `(.L_x_76) ;  /* 0x0000000100a07547 */ /* 0x000fea000b800000 */
[----:B------:R-:W-:Y:S01]  /*3e50*/  UIADD3 UR6, UPT, UPT, UR5, 0xc0, URZ ;  /* 0x000000c005067890 */ /* 0x000fe2000fffe0ff */
[----:B------:R-:W-:-:S03]  /*3e60*/  SHF.L.U32 R3, R9, 0x1f, RZ ;  /* 0x0000001f09037819 */ /* 0x000fc600000006ff */
[----:B----4-:R-:W-:-:S09]  /*3e70*/  ULEA UR7, UR17, UR6, 0x3 ;  /* 0x0000000611077291 */ /* 0x010fd2000f8e18ff */
[----:B------:R-:W2:Y:S02]  /*3e80*/  SYNCS.PHASECHK.TRANS64.TRYWAIT P0, [UR7], R3 ;  /* 0x00000003ff0075a7 */ /* 0x000ea40008001107 */
[----:B--2---:R-:W-:Y:S05]  /*3e90*/  @!P0 BRA `(.L_x_77) ;  /* 0x0000005000748947 */ /* 0x004fea0003800000 */
.L_x_171:
        /* <DEDUP_REMOVED lines=9> */
.L_x_173:
        /* <DEDUP_REMOVED lines=9> */
.L_x_175:
[----:B------:R-:W-:-:S04]  /*3fc0*/  UIADD3 UR9, UPT, UPT, UR9, 0x1, URZ ;  /* 0x0000000109097890 */ /* 0x000fc8000fffe0ff */
[----:B------:R-:W-:-:S04]  /*3fd0*/  UISETP.NE.AND UP1, UPT, UR9, 0x4, UPT ;  /* 0x000000040900788c */ /* 0x000fc8000bf25270 */
[----:B------:R-:W-:Y:S02]  /*3fe0*/  USEL UR7, URZ, 0x1, UP1 ;  /* 0x00000001ff077887 */ /* 0x000fe40008800000 */
[----:B------:R-:W-:-:S04]  /*3ff0*/  USEL UR9, UR9, URZ, UP1 ;  /* 0x000000ff09097287 */ /* 0x000fc80008800000 */
[----:B------:R-:W-:Y:S01]  /*4000*/  ULEA UR9, UR9, UR6, 0x3 ;  /* 0x0000000609097291 */ /* 0x000fe2000f8e18ff */
[----:B-1----:R-:W-:-:S04]  /*4010*/  LOP3.LUT R3, R2, UR7, RZ, 0x3c, !PT ;  /* 0x0000000702037c12 */ /* 0x002fc8000f8e3cff */
[----:B------:R-:W-:Y:S01]  /*4020*/  SHF.L.U32 R3, R3, 0x1f, RZ ;  /* 0x0000001f03037819 */ /* 0x000fe200000006ff */
[----:B------:R-:W-:-:S04]  /*4030*/  IMAD.U32 R0, RZ, RZ, UR9 ;  /* 0x00000009ff007e24 */ /* 0x000fc8000f8e00ff */
[----:B------:R1:W2:Y:S03]  /*4040*/  SYNCS.PHASECHK.TRANS64.TRYWAIT P0, [R0+URZ], R3 ;  /* 0x00000003000075a7 */ /* 0x0002a600080011ff */
[----:B--2---:R-:W-:Y:S05]  /*4050*/  @!P0 NANOSLEEP.SYNCS 0x989680 ;  /* 0x009896800000895d */ /* 0x004fea0003900000 */
[----:B------:R-:W2:Y:S02]  /*4060*/  @!P0 SYNCS.PHASECHK.TRANS64 P0, [R0+URZ], R3 ;  /* 0x00000003000085a7 */ /* 0x000ea400080010ff */
[----:B--2---:R-:W-:Y:S05]  /*4070*/  @P0 BRA `(.L_x_80) ;  /* 0x0000000000200947 */ /* 0x004fea0003800000 */
.L_x_81:
[----:B--2---:R2:W4:Y:S02]  /*4080*/  SYNCS.PHASECHK.TRANS64.TRYWAIT P0, [R0+URZ], R3 ;  /* 0x00000003000075a7 */ /* 0x00452400080011ff */
[----:B----4-:R-:W-:Y:S05]  /*4090*/  @!P0 NANOSLEEP.SYNCS 0x989680 ;  /* 0x009896800000895d */ /* 0x010fea0003900000 */
[----:B------:R-:W4:Y:S02]  /*40a0*/  @!P0 SYNCS.PHASECHK.TRANS64 P0, [R0+URZ], R3 ;  /* 0x00000003000085a7 */ /* 0x000f2400080010ff */
[----:B----4-:R-:W-:Y:S05]  /*40b0*/  @!P0 BRA `(.L_x_81) ;  /* 0xfffffffc00f08947 */ /* 0x010fea000383ffff */
[----:B------:R-:W-:Y:S05]  /*40c0*/  BRA `(.L_x_80) ;  /* 0x00000000000c7947 */ /* 0x000fea0003800000 */
.L_x_76:
[----:B------:R-:W-:-:S04]  /*40d0*/  UIADD3 UR6, UPT, UPT, UR5, 0x100, URZ ;  /* 0x0000010005067890 */ /* 0x000fc8000fffe0ff */
[----:B------:R-:W-:-:S09]  /*40e0*/  UPRMT UR6, UR8, 0x654, UR6 ;  /* 0x0000065408067896 */ /* 0x000fd20008000006 */
[----:B------:R-:W-:Y:S03]  /*40f0*/  SYNCS.ARRIVE.TRANS64.RED.A1T0 RZ, [UR6], RZ ;  /* 0x000000ffffff79a7 */ /* 0x000fe60008100406 */
.L_x_80:
[----:B-12---:R-:W-:Y:S01]  /*4100*/  SHF.L.U32 R3, RZ, 0x1f, RZ ;  /* 0x0000001fff037819 */ /* 0x006fe200000006ff */
[----:B------:R-:W-:Y:S01]  /*4110*/  UIADD3 UR6, UPT, UPT, UR5, 0x100, URZ ;  /* 0x0000010005067890 */ /* 0x000fe2000fffe0ff */
[----:B------:R-:W-:Y:S02]  /*4120*/  PLOP3.LUT P0, PT, PT, PT, UP0, 0x80, 0x8 ;  /* 0x000000000008781c */ /* 0x000fe40003f0f008 */
[----:B------:R-:W1:Y:S02]  /*4130*/  SYNCS.PHASECHK.TRANS64.TRYWAIT P1, [UR5+0x100], R3 ;  /* 0x00010003ff0075a7 */ /* 0x000e640008021105 */
[----:B-1----:R-:W-:Y:S09]  /*4140*/  @!P1 BRA `(.L_x_82) ;  /* 0x0000005000109947 */ /* 0x002ff20003800000 */
.L_x_177:
[----:B------:R-:W-:Y:S01]  /*4150*/  @!UP0 UPRMT UR6, UR8, 0x654, UR6 ;  /* 0x0000065408068896 */ /* 0x000fe20008000006 */
[----:B------:R-:W-:Y:S02]  /*4160*/  UMOV UR5, 0x1 ;  /* 0x0000000100057882 */ /* 0x000fe40000000000 */
[----:B------:R-:W-:-:S06]  /*4170*/  UMOV UR8, 0xffff ;  /* 0x0000ffff00087882 */ /* 0x000fcc0000000000 */
[----:B------:R-:W-:Y:S01]  /*4180*/  @!P0 SYNCS.ARRIVE.TRANS64.RED.A1T0 RZ, [UR6], RZ ;  /* 0x000000ffffff89a7 */ /* 0x000fe20008100406 */
[----:B------:R-:W-:Y:S01]  /*4190*/  NOP ;  /* 0x0000000000007918 */ /* 0x000fe20000000000 */
[----:B-1----:R-:W1:Y:S01]  /*41a0*/  LDS R0, [UR4+0x14] ;  /* 0x00001404ff007984 */ /* 0x002e620008000800 */
[----:B------:R-:W-:-:S04]  /*41b0*/  ULOP3.LUT UR6, UR21, 0xffff, URZ, 0xc0, !UPT ;  /* 0x0000ffff15067892 */ /* 0x000fc8000f8ec0ff */
[----:B------:R-:W-:-:S04]  /*41c0*/  USHF.R.U32.HI UR6, URZ, 0x5, UR6 ;  /* 0x00000005ff067899 */ /* 0x000fc80008011606 */
[----:B------:R-:W-:Y:S02]  /*41d0*/  USHF.L.U32 UR8, UR8, UR6, URZ ;  /* 0x0000000608087299 */ /* 0x000fe400080006ff */
[----:B------:R-:W-:-:S04]  /*41e0*/  USHF.L.U32 UR5, UR5, UR6, URZ ;  /* 0x0000000605057299 */ /* 0x000fc800080006ff */
[----:B-1----:R-:W-:-:S04]  /*41f0*/  LOP3.LUT R0, R0, UR8, RZ, 0xc0, !PT ;  /* 0x0000000800007c12 */ /* 0x002fc8000f8ec0ff */
[----:B------:R-:W-:-:S13]  /*4200*/  ISETP.NE.AND P0, PT, R0, UR8, PT ;  /* 0x0000000800007c0c */ /* 0x000fda000bf05270 */
[----:B------:R-:W-:Y:S05]  /*4210*/  @P0 BRA `(.L_x_83) ;  /* 0x0000000000580947 */ /* 0x000fea0003800000 */
[----:B------:R-:W1:Y:S02]  /*4220*/  LDS R0, [UR4+0x18] ;  /* 0x00001804ff007984 */ /* 0x000e640008000800 */
[----:B-1----:R-:W-:-:S04]  /*4230*/  LOP3.LUT R0, R0, UR5, RZ, 0xc0, !PT ;  /* 0x0000000500007c12 */ /* 0x002fc8000f8ec0ff */
[----:B------:R-:W-:-:S13]  /*4240*/  ISETP.NE.AND P0, PT, R0, UR5, PT ;  /* 0x0000000500007c0c */ /* 0x000fda000bf05270 */
[----:B------:R-:W-:Y:S05]  /*4250*/  @P0 BRA `(.L_x_84) ;  /* 0x00000000003c0947 */ /* 0x000fea0003800000 */
[----:B------:R-:W1:Y:S01]  /*4260*/  S2R R2, SR_LANEID ;  /* 0x0000000000027919 */ /* 0x000e620000000000 */
[----:B------:R-:W-:Y:S01]  /*4270*/  ULOP3.LUT UR8, URZ, UR8, URZ, 0x33, !UPT ;  /* 0x00000008ff087292 */ /* 0x000fe2000f8e33ff */
[----:B------:R-:W-:Y:S01]  /*4280*/  LOP3.LUT R4, RZ, UR5, RZ, 0x33, !PT ;  /* 0x00000005ff047c12 */ /* 0x000fe2000f8e33ff */
[----:B----4-:R-:W-:Y:S02]  /*4290*/  VOTEU.ANY UR7, UPT, PT ;  /* 0x0000000000077886 */ /* 0x010fe400038e0100 */
[----:B------:R-:W-:Y:S01]  /*42a0*/  UFLO.U32 UR7, UR7 ;  /* 0x00000007000772bd */ /* 0x000fe200080e0000 */
[----:B------:R-:W2:Y:S01]  /*42b0*/  REDUX UR5, R4 ;  /* 0x00000000040573c4 */ /* 0x000ea20000000000 */
[----:B------:R-:W-:-:S06]  /*42c0*/  IMAD.U32 R0, RZ, RZ, UR8 ;  /* 0x00000008ff007e24 */ /* 0x000fcc000f8e00ff */
[----:B------:R4:W-:Y:S01]  /*42d0*/  UTCATOMSWS.AND URZ, UR8 ;  /* 0x0000000800ff79e3 */ /* 0x0009e20008000000 */
[----:B------:R-:W3:Y:S01]  /*42e0*/  REDUX UR6, R0 ;  /* 0x00000000000673c4 */ /* 0x000ee20000000000 */
[----:B-1----:R-:W-:Y:S01]  /*42f0*/  ISETP.EQ.U32.AND P0, PT, R2, UR7, PT ;  /* 0x0000000702007c0c */ /* 0x002fe2000bf02070 */
[----:B--2---:R-:W-:Y:S01]  /*4300*/  IMAD.U32 R2, RZ, RZ, UR5 ;  /* 0x00000005ff027e24 */ /* 0x004fe2000f8e00ff */
[----:B---3--:R-:W-:-:S11]  /*4310*/  MOV R3, UR6 ;  /* 0x0000000600037c02 */ /* 0x008fd60008000f00 */
[----:B------:R4:W-:Y:S04]  /*4320*/  @P0 ATOMS.AND RZ, [UR4+0x14], R3 ;  /* 0x00001403ffff098c */ /* 0x0009e8000a800004 */
[----:B------:R4:W-:Y:S01]  /*4330*/  @P0 ATOMS.AND RZ, [UR4+0x18], R2 ;  /* 0x00001802ffff098c */ /* 0x0009e2000a800004 */
[----:B------:R-:W-:Y:S05]  /*4340*/  BRA `(.L_x_85) ;  /* 0x0000000000147947 */ /* 0x000fea0003800000 */
.L_x_84:
[----:B------:R-:W-:Y:S02]  /*4350*/  MOV R2, 0x4370 ;  /* 0x0000437000027802 */ /* 0x000fe40000000f00 */
[----:B---345:R-:W-:Y:S05]  /*4360*/  CALL.REL.NOINC `($__internal_0_$__cuda_sm10x_tcgen05_guardrail_trap_col_being_dealloced_not_returned_by_alloc) ;  /* 0x0000005000f07944 */ /* 0x038fea0003c00000 */
[----:B------:R-:W-:Y:S05]  /*4370*/  BRA `(.L_x_85) ;  /* 0x0000000000087947 */ /* 0x000fea0003800000 */
.L_x_83:
[----:B------:R-:W-:Y:S02]  /*4380*/  MOV R2, 0x43a0 ;  /* 0x000043a000027802 */ /* 0x000fe40000000f00 */
[----:B---345:R-:W-:Y:S05]  /*4390*/  CALL.REL.NOINC `($__internal_2_$__cuda_sm10x_tcgen05_guardrail_trap_unallocated_columns_being_dealloced) ;  /* 0x0000005000fc7944 */ /* 0x038fea0003c00000 */
.L_x_85:
[----:B------:R-:W-:Y:S01]  /*43a0*/  NOP ;  /* 0x0000000000007918 */ /* 0x000fe20000000000 */
[----:B----4-:R-:W-:Y:S05]  /*43b0*/  EXIT ;  /* 0x000000000000794d */ /* 0x010fea0003800000 */
.L_x_56:
[----:B------:R-:W-:-:S09]  /*43c0*/  UISETP.NE.OR UP5, UPT, UR10, 0x3, !UP5 ;  /* 0x000000030a00788c */ /* 0x000fd2000efa5670 */
[----:B------:R-:W-:Y:S05]  /*43d0*/  BRA.U UP5, `(.L_x_86) ;  /* 0x00000011056c7547 */ /* 0x000fea000b800000 */
[----:B------:R-:W1:Y:S01]  /*43e0*/  LDC R0, c[0x0][0xb30] ;  /* 0x0002cc00ff007b82 */ /* 0x000e620000000800 */
[----:B------:R-:W-:Y:S01]  /*43f0*/  UMOV UR4, 0x400 ;  /* 0x0000040000047882 */ /* 0x000fe20000000000 */
[----:B------:R-:W-:Y:S01]  /*4400*/  HFMA2 R34, -RZ, RZ, 0, 0 ;  /* 0x00000000ff227431 */ /* 0x000fe200000001ff */
[----:B------:R-:W-:Y:S01]  /*4410*/  ULEA UR4, UR37, UR4, 0x18 ;  /* 0x0000000425047291 */ /* 0x000fe2000f8ec0ff */
[----:B------:R-:W-:Y:S01]  /*4420*/  IMAD.MOV.U32 R37, RZ, RZ, 0x1 ;  /* 0x00000001ff257424 */ /* 0x000fe200078e00ff */
[----:B------:R-:W-:Y:S01]  /*4430*/  MOV R27, 0x1000 ;  /* 0x00001000001b7802 */ /* 0x000fe20000000f00 */
[----:B------:R-:W-:Y:S01]  /*4440*/  IMAD.MOV.U32 R36, RZ, RZ, RZ ;  /* 0x000000ffff247224 */ /* 0x000fe200078e00ff */
[----:B------:R-:W-:Y:S01]  /*4450*/  UIADD3 UR5, UPT, UPT, UR4, 0x48, URZ ;  /* 0x0000004804057890 */ /* 0x000fe2000fffe0ff */
[----:B------:R-:W2:Y:S01]  /*4460*/  LDC R25, c[0x0][0x370] ;  /* 0x0000dc00ff197b82 */ /* 0x000ea20000000800 */
[----:B------:R-:W-:Y:S02]  /*4470*/  UPLOP3.LUT UP0, UPT, UPT, UPT, UPT, 0x40, 0x4 ;  /* 0x000000000004789c */ /* 0x000fe40003f0e870 */
[----:B------:R-:W-:-:S02]  /*4480*/  UIADD3 UR41, UPT, UPT, UR4, 0x30, URZ ;  /* 0x0000003004297890 */ /* 0x000fc4000fffe0ff */
[----:B------:R-:W-:Y:S02]  /*4490*/  UIADD3 UR33, UPT, UPT, UR4, 0x38, URZ ;  /* 0x0000003804217890 */ /* 0x000fe4000fffe0ff */
[----:B------:R-:W-:Y:S01]  /*44a0*/  UIADD3 UR25, UPT, UPT, UR4, 0x40, URZ ;  /* 0x0000004004197890 */ /* 0x000fe2000fffe0ff */
[----:B------:R-:W3:Y:S01]  /*44b0*/  LDC R2, c[0x0][0xb0c] ;  /* 0x0002c300ff027b82 */ /* 0x000ee20000000800 */
[----:B------:R-:W-:-:S07]  /*44c0*/  UPRMT UR5, UR37, 0x654, UR5 ;  /* 0x0000065425057896 */ /* 0x000fce0008000005 */
[----:B------:R-:W4:Y:S01]  /*44d0*/  LDC R24, c[0x0][0xb20] ;  /* 0x0002c800ff187b82 */ /* 0x000f220000000800 */
[----:B-1----:R-:W-:-:S07]  /*44e0*/  ISETP.NE.AND P1, PT, R0, 0x1, PT ;  /* 0x000000010000780c */ /* 0x002fce0003f25270 */
[----:B------:R-:W1:Y:S08]  /*44f0*/  LDC.64 R38, c[0x0][0x348] ;  /* 0x0000d200ff267b82 */ /* 0x000e700000000a00 */
[----:B------:R-:W1:Y:S08]  /*4500*/  LDC.64 R16, c[0x0][0x888] ;  /* 0x00022200ff107b82 */ /* 0x000e700000000a00 */
[----:B------:R-:W1:Y:S08]  /*4510*/  LDC.64 R22, c[0x0][0xb10] ;  /* 0x0002c400ff167b82 */ /* 0x000e700000000a00 */
[----:B------:R-:W1:Y:S08]  /*4520*/  LDC.64 R6, c[0x0][0xb18] ;  /* 0x0002c600ff067b82 */ /* 0x000e700000000a00 */
[----:B------:R-:W1:Y:S08]  /*4530*/  LDC.64 R4, c[0x0][0xb28] ;  /* 0x0002ca00ff047b82 */ /* 0x000e700000000a00 */
[----:B------:R-:W1:Y:S08]  /*4540*/  LDC.64 R18, c[0x0][0x890] ;  /* 0x00022400ff127b82 */ /* 0x000e700000000a00 */
[----:B--2345:R-:W1:Y:S02]  /*4550*/  LDC R32, c[0x0][0x374] ;  /* 0x0000dd00ff207b82 */ /* 0x03ce640000000800 */
.L_x_97:
[----:B------:R-:W-:Y:S02]  /*4560*/  LEA R0, R36, UR4, 0x3 ;  /* 0x0000000424007c11 */ /* 0x000fe4000f8e18ff */
[----:B------:R-:W-:Y:S02]  /*4570*/  SHF.L.U32 R3, R34, 0x1f, RZ ;  /* 0x0000001f22037819 */ /* 0x000fe400000006ff */
[----:B------:R-:W-:Y:S02]  /*4580*/  LEA R28, R36, UR4, 0x4 ;  /* 0x00000004241c7c11 */ /* 0x000fe4000f8e20ff */
[----:B--2---:R-:W2:Y:S02]  /*4590*/  SYNCS.PHASECHK.TRANS64.TRYWAIT P0, [R0+URZ+0x80], R3 ;  /* 0x00008003000075a7 */ /* 0x004ea400080011ff */
[----:B--2---:R-:W-:Y:S05]  /*45a0*/  @!P0 BRA `(.L_x_87) ;  /* 0x0000004c00108947 */ /* 0x004fea0003800000 */
.L_x_178:
[----:B------:R-:W-:Y:S01]  /*45b0*/  ISETP.GE.AND P0, PT, R26, 0x1, PT ;  /* 0x000000011a00780c */ /* 0x000fe20003f06270 */
[----:B------:R-:W3:Y:S01]  /*45c0*/  LDS.128 R28, [R28+0x110] ;  /* 0x000110001c1c7984 */ /* 0x000ee20000000c00 */
[----:B--2---:R-:W-:Y:S01]  /*45d0*/  VIADD R0, R0, 0x90 ;  /* 0x0000009000007836 */ /* 0x004fe20000000000 */
[----:B------:R-:W-:Y:S01]  /*45e0*/  @!PT LDS RZ, [RZ] ;  /* 0x00000000fffff984 */ /* 0x000fe20000000800 */
[----:B------:R-:W-:Y:S01]  /*45f0*/  @!PT LDS RZ, [RZ] ;  /* 0x00000000fffff984 */ /* 0x000fe20000000800 */
[----:B------:R-:W-:Y:S01]  /*4600*/  @!PT LDS RZ, [RZ] ;  /* 0x00000000fffff984 */ /* 0x000fe20000000800 */
[----:B------:R-:W-:Y:S01]  /*4610*/  @!PT LDS RZ, [RZ] ;  /* 0x00000000fffff984 */ /* 0x000fe20000000800 */
[----:B------:R2:W-:Y:S06]  /*4620*/  MEMBAR.ALL.CTA ;  /* 0x0000000000007992 */ /* 0x0005ec0000008000 */
[----:B--2---:R-:W2:Y:S01]  /*4630*/  FENCE.VIEW.ASYNC.S ;  /* 0x00000000000073c6 */ /* 0x004ea20000000000 */
[----:B------:R-:W-:Y:S04]  /*4640*/  PRMT R0, RZ, 0x654, R0 ;  /* 0x00000654ff007816 */ /* 0x000fe80000000000 */
[----:B--2---:R2:W-:Y:S01]  /*4650*/  SYNCS.ARRIVE.TRANS64.RED.A1T0 RZ, [R0+URZ], RZ ;  /* 0x000000ff00ff79a7 */ /* 0x0045e200081004ff */
[----:B---3--:R-:W-:Y:S11]  /*4660*/  LOP3.LUT P3, RZ, R30, 0x1, RZ, 0xc0, !PT ;  /* 0x000000011eff7812 */ /* 0x008ff6000786c0ff */
[----:B------:R-:W-:Y:S02]  /*4670*/  @!UPT UIADD3 URZ, UPT, UPT, URZ, URZ, URZ ;  /* 0x000000fffffff290 */ /* 0x000fe4000fffe0ff */
[----:B------:R-:W-:Y:S02]  /*4680*/  @P3 MOV R13, R28 ;  /* 0x0000001c000d3202 */ /* 0x000fe40000000f00 */
[----:B------:R-:W-:Y:S01]  /*4690*/  @P3 LOP3.LUT R8, R29, 0xffff, RZ, 0xc0, !PT ;  /* 0x0000ffff1d083812 */ /* 0x000fe200078ec0ff */
[----:B--2---:R-:W-:Y:S06]  /*46a0*/  @!P0 BRA `(.L_x_88) ;  /* 0x0000000000a48947 */ /* 0x004fec0003800000 */
[----:B-1----:R-:W-:Y:S01]  /*46b0*/  IMAD.HI.U32 R41, R32, R7, RZ ;  /* 0x0000000720297227 */ /* 0x002fe200078e00ff */
[----:B------:R-:W-:Y:S02]  /*46c0*/  ISETP.NE.AND P0, PT, R6, 0x1, PT ;  /* 0x000000010600780c */ /* 0x000fe40003f05270 */
[----:B------:R-:W-:Y:S01]  /*46d0*/  ISETP.NE.AND P2, PT, R26, 0x1, PT ;  /* 0x000000011a00780c */ /* 0x000fe20003f45270 */
[----:B------:R-:W-:Y:S01]  /*46e0*/  IMAD.HI.U32 R40, R25, R22, RZ ;  /* 0x0000001619287227 */ /* 0x000fe200078e00ff */
[----:B------:R-:W-:Y:S02]  /*46f0*/  SHF.R.U32.HI R41, RZ, R24, R41 ;  /* 0x00000018ff297219 */ /* 0x000fe40000011629 */
[----:B------:R-:W-:Y:S01]  /*4700*/  ISETP.NE.AND P4, PT, R2, 0x1, PT ;  /* 0x000000010200780c */ /* 0x000fe20003f85270 */
[----:B------:R-:W-:Y:S01]  /*4710*/  IMAD.HI.U32 R42, R13, R22, RZ ;  /* 0x000000160d2a7227 */ /* 0x000fe200078e00ff */
[----:B------:R-:W-:Y:S02]  /*4720*/  SHF.R.U32.HI R40, RZ, R23, R40 ;  /* 0x00000017ff287219 */ /* 0x000fe40000011628 */
[----:B------:R-:W-:Y:S01]  /*4730*/  SEL R3, R32, R41, !P0 ;  /* 0x0000002920037207 */ /* 0x000fe20004000000 */
[C---:B------:R-:W-:Y:S01]  /*4740*/  IMAD.HI.U32 R41, R8.reuse, R7, RZ ;  /* 0x0000000708297227 */ /* 0x040fe200078e00ff */
[----:B------:R-:W-:Y:S02]  /*4750*/  SEL R11, R25, R40, !P4 ;  /* 0x00000028190b7207 */ /* 0x000fe40006000000 */
[----:B------:R-:W-:Y:S01]  /*4760*/  SHF.R.U32.HI R42, RZ, R23, R42 ;  /* 0x00000017ff2a7219 */ /* 0x000fe2000001162a */
[----:B------:R-:W-:Y:S01]  /*4770*/  IMAD.HI.U32 R44, R3, R4, RZ ;  /* 0x00000004032c7227 */ /* 0x000fe200078e00ff */
[----:B------:R-:W-:Y:S03]  /*4780*/  SHF.R.U32.HI R41, RZ, R24, R41 ;  /* 0x00000018ff297219 */ /* 0x000fe60000011629 */
[----:B------:R-:W-:Y:S01]  /*4790*/  IMAD.HI.U32 R40, R11, R4, RZ ;  /* 0x000000040b287227 */ /* 0x000fe200078e00ff */
[----:B------:R-:W-:Y:S02]  /*47a0*/  @P2 SHF.R.U32.HI R3, RZ, R5, R44 ;  /* 0x00000005ff032219 */ /* 0x000fe4000001162c */
[----:B------:R-:W-:Y:S02]  /*47b0*/  SEL R9, R8, R41, !P0 ;  /* 0x0000002908097207 */ /* 0x000fe40004000000 */
[----:B------:R-:W-:Y:S01]  /*47c0*/  @P2 SHF.R.U32.HI R11, RZ, R5, R40 ;  /* 0x00000005ff0b2219 */ /* 0x000fe20000011628 */
[C---:B------:R-:W-:Y:S01]  /*47d0*/  IMAD R10, R26.reuse, R3, RZ ;  /* 0x000000031a0a7224 */ /* 0x040fe200078e02ff */
[----:B------:R-:W-:Y:S01]  /*47e0*/  SEL R3, R13, R42, !P4 ;  /* 0x0000002a0d037207 */ /* 0x000fe20006000000 */
[C---:B------:R-:W-:Y:S03]  /*47f0*/  IMAD.HI.U32 R14, R9.reuse, R4, RZ ;  /* 0x00000004090e7227 */ /* 0x040fe600078e00ff */
[----:B------:R-:W-:Y:S01]  /*4800*/  ISETP.GE.AND P0, PT, R9, R10, PT ;  /* 0x0000000a0900720c */ /* 0x000fe20003f06270 */
[C---:B------:R-:W-:Y:S01]  /*4810*/  IMAD R12, R26.reuse, R11, RZ ;  /* 0x0000000b1a0c7224 */ /* 0x040fe200078e02ff */
[-C--:B------:R-:W-:Y:S04]  /*4820*/  SHF.R.U32.HI R14, RZ, R5.reuse, R14 ;  /* 0x00000005ff0e7219 */ /* 0x080fe8000001160e */
[----:B------:R-:W-:Y:S02]  /*4830*/  ISETP.GE.OR P0, PT, R3, R12, P0 ;  /* 0x0000000c0300720c */ /* 0x000fe40000706670 */
[----:B------:R-:W-:Y:S05]  /*4840*/  SEL R15, R9, R14, !P2 ;  /* 0x0000000e090f7207 */ /* 0x000fea0005000000 */
[----:B------:R-:W-:Y:S04]  /*4850*/  IMAD.MOV R14, RZ, RZ, -R15 ;  /* 0x000000ffff0e7224 */ /* 0x000fe800078e0a0f */
[----:B------:R-:W-:Y:S02]  /*4860*/  IMAD R14, R26, R14, R9 ;  /* 0x0000000e1a0e7224 */ /* 0x000fe400078e0209 */
[C---:B------:R-:W-:Y:S05]  /*4870*/  @!P0 IMAD.HI.U32 R10, R3.reuse, R4, RZ ;  /* 0x00000004030a8227 */ /* 0x040fea00078e00ff */
[----:B------:R-:W-:Y:S04]  /*4880*/  @!P0 SHF.R.U32.HI R10, RZ, R5, R10 ;  /* 0x00000005ff0a8219 */ /* 0x000fe8000001160a */
[----:B------:R-:W-:Y:S01]  /*4890*/  @!P0 SEL R0, R3, R10, !P2 ;  /* 0x0000000a03008207 */ /* 0x000fe20005000000 */
[----:B------:R-:W-:Y:S03]  /*48a0*/  IMAD.MOV R10, RZ, RZ, -R3 ;  /* 0x000000ffff0a7224 */ /* 0x000fe600078e0a03 */
[----:B------:R-:W-:Y:S01]  /*48b0*/  @!P0 IADD3 R15, PT, PT, R15, -R0, RZ ;  /* 0x800000000f0f8210 */ /* 0x000fe20007ffe0ff */
[----:B------:R-:W-:Y:S01]  /*48c0*/  @!P0 IMAD R0, R11, R14, R0 ;  /* 0x0000000e0b008224 */ /* 0x000fe200078e0200 */
[----:B------:R-:W-:Y:S01]  /*48d0*/  IADD3 R11, PT, PT, -R9, RZ, RZ ;  /* 0x000000ff090b7210 */ /* 0x000fe20007ffe1ff */
[----:B------:R-:W-:Y:S02]  /*48e0*/  IMAD R13, R2, R10, R13 ;  /* 0x0000000a020d7224 */ /* 0x000fe400078e020d */
[----:B------:R-:W-:Y:S02]  /*48f0*/  @!P0 IMAD R9, R15, R26, R3 ;  /* 0x0000001a0f098224 */ /* 0x000fe400078e0203 */
[----:B------:R-:W-:Y:S02]  /*4900*/  @!P0 IMAD.MOV.U32 R3, RZ, RZ, R0 ;  /* 0x000000ffff038224 */ /* 0x000fe400078e0000 */
[----:B------:R-:W-:Y:S02]  /*4910*/  IMAD R8, R6, R11, R8 ;  /* 0x0000000b06087224 */ /* 0x000fe400078e0208 */
[----:B------:R-:W-:Y:S02]  /*4920*/  IMAD R13, R3, R2, R13 ;  /* 0x00000002030d7224 */ /* 0x000fe400078e020d */
[----:B------:R-:W-:Y:S02]  /*4930*/  IMAD R8, R9, R6, R8 ;  /* 0x0000000609087224 */ /* 0x000fe400078e0208 */
.L_x_88:
[----:B------:R-:W-:Y:S05]  /*4940*/  BRA.U UP0, `(.L_x_89) ;  /* 0x0000000100107547 */ /* 0x000fea000b800000 */
[----:B------:R-:W-:Y:S04]  /*4950*/  MOV R0, UR6 ;  /* 0x0000000600007c02 */ /* 0x000fe80008000f00 */
[----:B------:R-:W-:Y:S04]  /*4960*/  SHF.L.U32 R3, R0, 0x1f, RZ ;  /* 0x0000001f00037819 */ /* 0x000fe800000006ff */
[----:B------:R-:W2:Y:S02]  /*4970*/  SYNCS.PHASECHK.TRANS64.TRYWAIT P0, [UR4+0x78], R3 ;  /* 0x00007803ff0075a7 */ /* 0x000ea40008001104 */
[----:B--2---:R-:W-:Y:S05]  /*4980*/  @!P0 BRA `(.L_x_90) ;  /* 0x00000048002c8947 */ /* 0x004fea0003800000 */
.L_x_89:
[----:B-1----:R-:W-:Y:S02]  /*4990*/  ISETP.NE.U32.AND P0, PT, R18, RZ, PT ;  /* 0x000000ff1200720c */ /* 0x002fe40003f05070 */
[----:B------:R-:W-:Y:S02]  /*49a0*/  R2UR UR42, R20 ;  /* 0x00000000142a72ca */ /* 0x000fe400000e0000 */
[----:B------:R-:W-:Y:S02]  /*49b0*/  R2UR UR43, R21 ;  /* 0x00000000152b72ca */ /* 0x000fe400000e0000 */
[----:B------:R-:W-:Y:S02]  /*49c0*/  ISETP.NE.AND.EX P0, PT, R19, RZ, PT, P0 ;  /* 0x000000ff1300720c */ /* 0x000fe40003f05300 */
[----:B------:R-:W-:Y:S02]  /*49d0*/  ISETP.NE.U32.AND P2, PT, R18, RZ, PT ;  /* 0x000000ff1200720c */ /* 0x000fe40003f45070 */
[----:B------:R-:W-:Y:S02]  /*49e0*/  SHF.L.U32 R12, R37, 0x1f, RZ ;  /* 0x0000001f250c7819 */ /* 0x000fe400000006ff */
[----:B------:R-:W-:Y:S03]  /*49f0*/  ISETP.NE.AND.EX P2, PT, R19, RZ, PT, P2 ;  /* 0x000000ff1300720c */ /* 0x000fe60003f45320 */
[----:B------:R-:W-:Y:S02]  /*4a00*/  USHF.L.U32 UR42, UR42, 0x7, URZ ;  /* 0x000000072a2a7899 */ /* 0x000fe400080006ff */
[----:B------:R-:W-:Y:S02]  /*4a10*/  USHF.L.U32 UR43, UR43, 0x6, URZ ;  /* 0x000000062b2b7899 */ /* 0x000fe400080006ff */
[----:B------:R-:W-:Y:S10]  /*4a20*/  @!P0 BRA `(.L_x_91) ;  /* 0x00000000002c8947 */ /* 0x000ff40003800000 */
[----:B------:R-:W-:Y:S01]  /*4a30*/  ISETP.NE.U32.AND P0, PT, R16, RZ, PT ;  /* 0x000000ff1000720c */ /* 0x000fe20003f05070 */
[----:B------:R-:W-:Y:S03]  /*4a40*/  IMAD.MOV.U32 R63, RZ, RZ, 0x1 ;  /* 0x00000001ff3f7424 */ /* 0x000fe600078e00ff */
[----:B------:R-:W-:Y:S11]  /*4a50*/  ISETP.NE.AND.EX P0, PT, R17, RZ, PT, P0 ;  /* 0x000000ff1100720c */ /* 0x000ff60003f05300 */
[----:B------:R-:W-:Y:S02]  /*4a60*/  @!UPT UIADD3 URZ, UPT, UPT, URZ, URZ, URZ ;  /* 0x000000fffffff290 */ /* 0x000fe4000fffe0ff */
[----:B------:R-:W1:Y:S01]  /*4a70*/  @P0 LDC.64 R10, c[0x0][0x888] ;  /* 0x00022200ff0a0b82 */ /* 0x000e620000000a00 */
[----:B--2---:R-:W-:Y:S04]  /*4a80*/  @P0 IMAD R0, R18, UR36, RZ ;  /* 0x0000002412000c24 */ /* 0x004fe8000f8e02ff */
[----:B-1----:R-:W-:Y:S04]  /*4a90*/  @P0 IMAD.WIDE R10, R0, 0x4, R10 ;  /* 0x00000004000a0825 */ /* 0x002fe800078e020a */
[----:B------:R-:W-:Y:S01]  /*4aa0*/  HFMA2 R0, -RZ, RZ, 0, 5.9604644775390625e-08 ;  /* 0x00000001ff007431 */ /* 0x000fe200000001ff */
[----:B------:R1:W5:Y:S04]  /*4ab0*/  @P0 LDG.E R35, desc[UR46][R10.64] ;  /* 0x0000002e0a230981 */ /* 0x000368000c1e1900 */
[----:B------:R-:W-:Y:S01]  /*4ac0*/  @!P0 PRMT R63, R0, 0x7610, R63 ;  /* 0x00007610003f8816 */ /* 0x000fe2000000003f */
[----:B-1----:R-:W3:Y:S06]  /*4ad0*/  @!P0 LDC R35, c[0x0][0x880] ;  /* 0x00022000ff238b82 */ /* 0x002eec0000000800 */
.L_x_91:
[----:B---3-5:R-:W-:Y:S01]  /*4ae0*/  @!P2 FSETP.EQ.AND P0, PT, R35, RZ, PT ;  /* 0x000000ff2300a20b */ /* 0x028fe20003f02000 */
[----:B------:R-:W-:Y:S01]  /*4af0*/  @!UPT UIADD3 URZ, UPT, UPT, URZ, URZ, URZ ;  /* 0x000000fffffff290 */ /* 0x000fe2000fffe0ff */
[----:B------:R-:W-:Y:S11]  /*4b00*/  @!P2 BRA `(.L_x_92) ;  /* 0x000000000018a947 */ /* 0x000ff60003800000 */
[----:B------:R-:W-:Y:S02]  /*4b10*/  LOP3.LUT P2, RZ, R63, 0xff, RZ, 0xc0, !PT ;  /* 0x000000ff3fff7812 */ /* 0x000fe4000784c0ff */
[----:B------:R-:W-:Y:S04]  /*4b20*/  ISETP.NE.U32.AND P0, PT, R16, RZ, PT ;  /* 0x000000ff1000720c */ /* 0x000fe80003f05070 */
[----:B------:R-:W-:Y:S04]  /*4b30*/  ISETP.NE.AND.EX P0, PT, R17, RZ, PT, P0 ;  /* 0x000000ff1100720c */ /* 0x000fe80003f05300 */
[----:B------:R-:W-:Y:S03]  /*4b40*/  PLOP3.LUT P0, PT, P0, PT, PT, 0x8, 0x80 ;  /* 0x000000000080781c */ /* 0x000fe6000070e170 */
[----:B------:R-:W-:Y:S11]  /*4b50*/  @P2 FSETP.EQ.AND P0, PT, R35, RZ, PT ;  /* 0x000000ff2300220b */ /* 0x000ff60003f02000 */
[----:B------:R-:W-:Y:S02]  /*4b60*/  @!UPT UIADD3 URZ, UPT, UPT, URZ, URZ, URZ ;  /* 0x000000fffffff290 */ /* 0x000fe4000fffe0ff */
.L_x_92:
[----:B------:R-:W1:Y:S01]  /*4b70*/  SYNCS.PHASECHK.TRANS64.TRYWAIT P2, [UR4+0x50], R12 ;  /* 0x0000500cff0075a7 */ /* 0x000e620008041104 */
[----:B------:R-:W-:Y:S04]  /*4b80*/  ELECT P4, URZ, PT ;  /* 0x0000000000ff782f */ /* 0x000fe80003880000 */
[----:B------:R-:W-:Y:S11]  /*4b90*/  PLOP3.LUT P4, PT, P0, P4, PT, 0xf2, 0x2f ;  /* 0x00000000002f781c */ /* 0x000ff60000789e72 */
[----:B------:R-:W-:Y:S02]  /*4ba0*/  @!UPT UIADD3 URZ, UPT, UPT, URZ, URZ, URZ ;  /* 0x000000fffffff290 */ /* 0x000fe4000fffe0ff */
[----:B------:R-:W-:Y:S05]  /*4bb0*/  @!P4 IADD3 R9, P0, PT, R38, 0x580, RZ ;  /* 0x000005802609c810 */ /* 0x000fea0007f1e0ff */
[----:B--2---:R-:W-:Y:S01]  /*4bc0*/  @!P4 IMAD.X R0, RZ, RZ, R39, P0 ;  /* 0x000000ffff00c224 */ /* 0x004fe200000e0627 */
[----:B-1----:R-:W-:Y:S07]  /*4bd0*/  @!P2 BRA `(.L_x_93) ;  /* 0x0000004400b0a947 */ /* 0x002fee0003800000 */
.L_x_181:
[----:B------:R-:W-:Y:S01]  /*4be0*/  @!P4 R2UR UR8, R9 ;  /* 0x000000000908c2ca */ /* 0x000fe200000e0000 */
[----:B------:R-:W-:Y:S01]  /*4bf0*/  VOTEU.ALL UP0, P4 ;  /* 0x0000000000ff7886 */ /* 0x000fe20002000000 */
[----:B------:R-:W-:Y:S01]  /*4c00*/  @!P4 R2UR UR7, R0 ;  /* 0x000000000007c2ca */ /* 0x000fe200000e0000 */
[----:B------:R-:W-:Y:S01]  /*4c10*/  VOTEU.ALL UP1, P4 ;  /* 0x0000000000ff7886 */ /* 0x000fe20002020000 */
[----:B------:R-:W-:Y:S01]  /*4c20*/  UMOV UR14, 0x0 ;  /* 0x00000000000e7882 */ /* 0x000fe20000000000 */
[----:B------:R-:W-:Y:S01]  /*4c30*/  UMOV UR15, 0x10000000 ;  /* 0x10000000000f7882 */ /* 0x000fe20000000000 */
[----:B------:R-:W-:Y:S01]  /*4c40*/  @!UP0 UIADD3 UR40, UPT, UPT, UR4, 0x200, URZ ;  /* 0x0000020004288890 */ /* 0x000fe2000fffe0ff */
[----:B------:R-:W-:Y:S01]  /*4c50*/  @!P4 IMAD.MOV.U32 R0, RZ, RZ, 0x1000 ;  /* 0x00001000ff00c424 */ /* 0x000fe200078e00ff */
[----:B------:R-:W-:Y:S01]  /*4c60*/  UMOV UR44, UR36 ;  /* 0x00000024002c7c82 */ /* 0x000fe20008000000 */
[----:B------:R-:W-:Y:S01]  /*4c70*/  @!UP0 UIADD3 UR10, UPT, UPT, UR42, 0x40, URZ ;  /* 0x000000402a0a8890 */ /* 0x000fe2000fffe0ff */
[----:B------:R-:W-:Y:S01]  /*4c80*/  @!P4 IADD3 R9, P0, PT, R38, 0x580, RZ ;  /* 0x000005802609c810 */ /* 0x000fe20007f1e0ff */
[----:B------:R-:W-:Y:S01]  /*4c90*/  UMOV UR9, UR41 ;  /* 0x0000002900097c82 */ /* 0x000fe20008000000 */
[----:B------:R-:W-:Y:S01]  /*4ca0*/  UMOV UR11, UR43 ;  /* 0x0000002b000b7c82 */ /* 0x000fe20008000000 */
[----:B------:R-:W-:Y:S01]  /*4cb0*/  IMAD.U32 R10, RZ, RZ, UR8 ;  /* 0x00000008ff0a7e24 */ /* 0x000fe2000f8e00ff */
[----:B------:R-:W-:Y:S01]  /*4cc0*/  @!UP0 UIADD3 UR8, UPT, UPT, UR4, 0xa00, URZ ;  /* 0x00000a0004088890 */ /* 0x000fe2000fffe0ff */
[----:B------:R-:W-:Y:S01]  /*4cd0*/  IMAD.U32 R11, RZ, RZ, UR7 ;  /* 0x00000007ff0b7e24 */ /* 0x000fe2000f8e00ff */
[----:B------:R-:W-:Y:S01]  /*4ce0*/  VOTEU.ALL UP0, P4 ;  /* 0x0000000000ff7886 */ /* 0x000fe20002000000 */
[----:B------:R-:W-:Y:S01]  /*4cf0*/  UMOV UR12, UR36 ;  /* 0x00000024000c7c82 */ /* 0x000fe20008000000 */
[----:B------:R-:W-:Y:S01]  /*4d00*/  @!P4 R2UR UR16, R10 ;  /* 0x000000000a10c2ca */ /* 0x000fe200000e0000 */
[----:B------:R-:W-:Y:S01]  /*4d10*/  UPRMT UR7, UR37, 0x654, UR41 ;  /* 0x0000065425077896 */ /* 0x000fe20008000029 */
[----:B------:R-:W-:Y:S11]  /*4d20*/  @!P4 R2UR UR17, R11 ;  /* 0x000000000b11c2ca */ /* 0x000ff600000e0000 */
[----:B------:R-:W-:Y:S02]  /*4d30*/  @!UPT UIADD3 URZ, UPT, UPT, URZ, URZ, URZ ;  /* 0x000000fffffff290 */ /* 0x000fe4000fffe0ff */
[----:B------:R2:W-:Y:S01]  /*4d40*/  @!UP1 UTMALDG.3D [UR40], [UR16], desc[UR14] ;  /* 0x00000e28100095b4 */ /* 0x0005e20008011000 */
[----:B------:R2:W-:Y:S01]  /*4d50*/  @!UP0 UTMALDG.3D [UR8], [UR16], desc[UR14] ;  /* 0x00000e08100085b4 */ /* 0x0005e20008011000 */
[----:B------:R3:W-:Y:S01]  /*4d60*/  @!P4 SYNCS.ARRIVE.TRANS64.RED.A0TR RZ, [UR4+0x30], R0 ;  /* 0x00003000ffffc9a7 */ /* 0x0007e20008300404 */
[----:B------:R-:W-:Y:S01]  /*4d70*/  SYNCS.ARRIVE.TRANS64.RED.A1T0 RZ, [UR7], RZ ;  /* 0x000000ffffff79a7 */ /* 0x000fe20008100407 */
[----:B---3--:R-:W-:Y:S01]  /*4d80*/  @!P4 IMAD.X R0, RZ, RZ, R39, P0 ;  /* 0x000000ffff00c224 */ /* 0x008fe200000e0627 */
[----:B------:R-:W3:Y:S02]  /*4d90*/  SYNCS.PHASECHK.TRANS64.TRYWAIT P2, [UR4+0x58], R12 ;  /* 0x0000580cff0075a7 */ /* 0x000ee40008041104 */
[----:B--23--:R-:W-:Y:S05]  /*4da0*/  @!P2 BRA `(.L_x_94) ;  /* 0x000000440054a947 */ /* 0x00cfea0003800000 */
.L_x_183:
        /* <DEDUP_REMOVED lines=8> */
[----:B------:R-:W-:Y:S01]  /*4e30*/  @!UP0 UIADD3 UR32, UPT, UPT, UR4, 0x1200, URZ ;  /* 0x0000120004208890 */ /* 0x000fe2000fffe0ff */
[----:B------:R-:W-:Y:S01]  /*4e40*/  @!P4 IADD3 R21, P0, PT, R38, 0x580, RZ ;  /* 0x000005802615c810 */ /* 0x000fe20007f1e0ff */
[----:B------:R-:W-:Y:S01]  /*4e50*/  UMOV UR35, UR43 ;  /* 0x0000002b00237c82 */ /* 0x000fe20008000000 */
[----:B------:R-:W-:Y:S02]  /*4e60*/  @!UP0 UIADD3 UR10, UPT, UPT, UR42, 0x50, URZ ;  /* 0x000000502a0a8890 */ /* 0x000fe4000fffe0ff */
[----:B------:R-:W-:Y:S01]  /*4e70*/  IMAD.U32 R10, RZ, RZ, UR8 ;  /* 0x00000008ff0a7e24 */ /* 0x000fe2000f8e00ff */
[----:B------:R-:W-:Y:S01]  /*4e80*/  @!UP0 UIADD3 UR8, UPT, UPT, UR4, 0x1a00, URZ ;  /* 0x00001a0004088890 */ /* 0x000fe2000fffe0ff */
[----:B------:R-:W-:Y:S01]  /*4e90*/  IMAD.U32 R11, RZ, RZ, UR7 ;  /* 0x00000007ff0b7e24 */ /* 0x000fe2000f8e00ff */
[----:B------:R-:W-:Y:S01]  /*4ea0*/  VOTEU.ALL UP0, P4 ;  /* 0x0000000000ff7886 */ /* 0x000fe20002000000 */
[----:B------:R-:W-:Y:S01]  /*4eb0*/  UMOV UR9, UR33 ;  /* 0x0000002100097c82 */ /* 0x000fe20008000000 */
[----:B------:R-:W-:Y:S01]  /*4ec0*/  @!P4 R2UR UR16, R10 ;  /* 0x000000000a10c2ca */ /* 0x000fe200000e0000 */
[----:B------:R-:W-:Y:S01]  /*4ed0*/  UMOV UR11, UR43 ;  /* 0x0000002b000b7c82 */ /* 0x000fe20008000000 */
[----:B------:R-:W-:Y:S01]  /*4ee0*/  @!P4 R2UR UR17, R11 ;  /* 0x000000000b11c2ca */ /* 0x000fe200000e0000 */
[----:B------:R-:W-:Y:S01]  /*4ef0*/  UMOV UR12, UR36 ;  /* 0x00000024000c7c82 */ /* 0x000fe20008000000 */
[----:B------:R-:W-:Y:S01]  /*4f00*/  UPRMT UR7, UR37, 0x654, UR33 ;  /* 0x0000065425077896 */ /* 0x000fe20008000021 */
[----:B------:R-:W-:Y:S10]  /*4f10*/  @!P4 IMAD.X R20, RZ, RZ, R39, P0 ;  /* 0x000000ffff14c224 */ /* 0x000ff400000e0627 */
[----:B------:R2:W-:Y:S01]  /*4f20*/  @!UP1 UTMALDG.3D [UR32], [UR16], desc[UR14] ;  /* 0x00000e20100095b4 */ /* 0x0005e20008011000 */
[----:B------:R2:W-:Y:S01]  /*4f30*/  @!UP0 UTMALDG.3D [UR8], [UR16], desc[UR14] ;  /* 0x00000e08100085b4 */ /* 0x0005e20008011000 */
[----:B------:R2:W-:Y:S01]  /*4f40*/  @!P4 SYNCS.ARRIVE.TRANS64.RED.A0TR RZ, [UR4+0x38], R0 ;  /* 0x00003800ffffc9a7 */ /* 0x0005e20008300404 */
[----:B------:R-:W-:Y:S01]  /*4f50*/  SYNCS.ARRIVE.TRANS64.RED.A1T0 RZ, [UR7], RZ ;  /* 0x000000ffffff79a7 */ /* 0x000fe20008100407 */
[----:B------:R-:W3:Y:S02]  /*4f60*/  SYNCS.PHASECHK.TRANS64.TRYWAIT P2, [UR4+0x60], R12 ;  /* 0x0000600cff0075a7 */ /* 0x000ee40008041104 */
[----:B--23--:R-:W-:Y:S05]  /*4f70*/  @!P2 BRA `(.L_x_95) ;  /* 0x0000004000f8a947 */ /* 0x00cfea0003800000 */
.L_x_185:
[----:B------:R-:W2:Y:S01]  /*4f80*/  LDC.64 R14, c[0x0][0xb10] ;  /* 0x0002c400ff0e7b82 */ /* 0x000ea20000000a00 */
[----:B------:R-:W-:Y:S01]  /*4f90*/  @!P4 R2UR UR8, R21 ;  /* 0x000000001508c2ca */ /* 0x000fe200000e0000 */
[----:B------:R-:W-:Y:S01]  /*4fa0*/  VOTEU.ALL UP0, P4 ;  /* 0x0000000000ff7886 */ /* 0x000fe20002000000 */
[----:B------:R-:W-:Y:S01]  /*4fb0*/  @!P4 R2UR UR7, R20 ;  /* 0x000000001407c2ca */ /* 0x000fe200000e0000 */
[----:B------:R-:W-:Y:S01]  /*4fc0*/  VOTEU.ALL UP1, P4 ;  /* 0x0000000000ff7886 */ /* 0x000fe20002020000 */
[----:B------:R-:W-:Y:S03]  /*4fd0*/  UMOV UR14, 0x0 ;  /* 0x00000000000e7882 */ /* 0x000fe60000000000 */
[----:B------:R-:W3:Y:S01]  /*4fe0*/  LDC.64 R10, c[0x0][0xb18] ;  /* 0x0002c600ff0a7b82 */ /* 0x000ee20000000a00 */
[----:B------:R-:W-:Y:S01]  /*4ff0*/  @!UP0 UIADD3 UR26, UPT, UPT, UR42, 0x20, URZ ;  /* 0x000000202a1a8890 */ /* 0x000fe2000fffe0ff */
[----:B------:R-:W-:Y:S01]  /*5000*/  @P3 SHF.R.U32.HI R33, RZ, 0x10, R29 ;  /* 0x00000010ff213819 */ /* 0x000fe2000001161d */
[----:B------:R-:W-:Y:S01]  /*5010*/  @!UP0 UIADD3 UR24, UPT, UPT, UR4, 0x2200, URZ ;  /* 0x0000220004188890 */ /* 0x000fe2000fffe0ff */
[----:B------:R-:W-:Y:S01]  /*5020*/  VIADD R36, R36, 0x1 ;  /* 0x0000000124247836 */ /* 0x000fe20000000000 */
[----:B------:R-:W-:Y:S03]  /*5030*/  UMOV UR15, 0x10000000 ;  /* 0x10000000000f7882 */ /* 0x000fe60000000000 */
[----:B------:R-:W4:Y:S01]  /*5040*/  @!P1 LDC R0, c[0x0][0xb20] ;  /* 0x0002c800ff009b82 */ /* 0x000f220000000800 */
[----:B------:R-:W-:Y:S01]  /*5050*/  UMOV UR27, UR43 ;  /* 0x0000002b001b7c82 */ /* 0x000fe20008000000 */
[----:B------:R-:W-:Y:S01]  /*5060*/  IMAD.U32 R20, RZ, RZ, UR8 ;  /* 0x00000008ff147e24 */ /* 0x000fe2000f8e00ff */
[----:B------:R-:W-:Y:S05]  /*5070*/  UMOV UR28, UR36 ;  /* 0x00000024001c7c82 */ /* 0x000fea0008000000 */
[----:B-1----:R-:W1:Y:S01]  /*5080*/  @!P1 LDC R3, c[0x0][0xb0c] ;  /* 0x0002c300ff039b82 */ /* 0x002e620000000800 */
[----:B------:R-:W-:Y:S01]  /*5090*/  IMAD.U32 R21, RZ, RZ, UR7 ;  /* 0x00000007ff157e24 */ /* 0x000fe2000f8e00ff */
[----:B------:R-:W-:Y:S01]  /*50a0*/  @!UP0 UIADD3 UR10, UPT, UPT, UR42, 0x60, URZ ;  /* 0x000000602a0a8890 */ /* 0x000fe2000fffe0ff */
[----:B------:R-:W-:Y:S01]  /*50b0*/  @!P4 R2UR UR16, R20 ;  /* 0x000000001410c2ca */ /* 0x000fe200000e0000 */
[----:B------:R-:W-:Y:S01]  /*50c0*/  @!UP0 UIADD3 UR8, UPT, UPT, UR4, 0x2a00, URZ ;  /* 0x00002a0004088890 */ /* 0x000fe2000fffe0ff */
[----:B------:R-:W-:Y:S01]  /*50d0*/  @!P4 IMAD.MOV.U32 R20, RZ, RZ, 0x1000 ;  /* 0x00001000ff14c424 */ /* 0x000fe200078e00ff */
[----:B------:R-:W-:Y:S01]  /*50e0*/  @!P4 R2UR UR17, R21 ;  /* 0x000000001511c2ca */ /* 0x000fe200000e0000 */
[----:B------:R-:W-:Y:S01]  /*50f0*/  VOTEU.ALL UP0, P4 ;  /* 0x0000000000ff7886 */ /* 0x000fe20002000000 */
[----:B------:R-:W-:Y:S01]  /*5100*/  UMOV UR9, UR25 ;  /* 0x0000001900097c82 */ /* 0x000fe20008000000 */
[----:B------:R-:W-:Y:S01]  /*5110*/  UMOV UR11, UR43 ;  /* 0x0000002b000b7c82 */ /* 0x000fe20008000000 */
[----:B------:R-:W-:Y:S01]  /*5120*/  UMOV UR12, UR36 ;  /* 0x00000024000c7c82 */ /* 0x000fe20008000000 */
[----:B------:R-:W-:Y:S08]  /*5130*/  UPRMT UR7, UR37, 0x654, UR25 ;  /* 0x0000065425077896 */ /* 0x000ff00008000019 */
[----:B------:R1:W-:Y:S02]  /*5140*/  @!UP1 UTMALDG.3D [UR24], [UR16], desc[UR14] ;  /* 0x00000e18100095b4 */ /* 0x0003e40008011000 */
[----:B-1----:R-:W-:Y:S01]  /*5150*/  @!P1 ISETP.NE.AND P2, PT, R3, 0x1, PT ;  /* 0x000000010300980c */ /* 0x002fe20003f45270 */
[C---:B--2---:R-:W-:Y:S01]  /*5160*/  @!P1 IMAD.HI.U32 R14, R13.reuse, R14, RZ ;  /* 0x0000000e0d0e9227 */ /* 0x044fe200078e00ff */
[----:B---3--:R-:W-:Y:S01]  /*5170*/  @!P1 ISETP.NE.AND P0, PT, R10, 0x1, PT ;  /* 0x000000010a00980c */ /* 0x008fe20003f05270 */
[----:B------:R1:W-:Y:S01]  /*5180*/  @!UP0 UTMALDG.3D [UR8], [UR16], desc[UR14] ;  /* 0x00000e08100085b4 */ /* 0x0003e20008011000 */
[----:B------:R1:W-:Y:S01]  /*5190*/  @!P4 SYNCS.ARRIVE.TRANS64.RED.A0TR RZ, [UR4+0x40], R20 ;  /* 0x00004014ffffc9a7 */ /* 0x0003e20008300404 */
[C---:B------:R-:W-:Y:S01]  /*51a0*/  @!P1 IMAD.HI.U32 R11, R8.reuse, R11, RZ ;  /* 0x0000000b080b9227 */ /* 0x040fe200078e00ff */
[----:B------:R-:W-:Y:S04]  /*51b0*/  @!P1 SHF.R.U32.HI R14, RZ, R15, R14 ;  /* 0x0000000fff0e9219 */ /* 0x000fe8000001160e */
[----:B----4-:R-:W-:Y:S02]  /*51c0*/  @!P1 SHF.R.U32.HI R9, RZ, R0, R11 ;  /* 0x00000000ff099219 */ /* 0x010fe4000001160b */
[----:B------:R-:W-:Y:S02]  /*51d0*/  @!P1 SEL R14, R13, R14, !P2 ;  /* 0x0000000e0d0e9207 */ /* 0x000fe40005000000 */
[----:B------:R-:W-:Y:S05]  /*51e0*/  @!P1 SEL R9, R8, R9, !P0 ;  /* 0x0000000908099207 */ /* 0x000fea0004000000 */
[----:B------:R-:W-:Y:S01]  /*51f0*/  @!P1 IMAD.IADD R0, R9, 0x1, -R14 ;  /* 0x0000000109009824 */ /* 0x000fe200078e0a0e */
[----:B------:R-:W-:Y:S01]  /*5200*/  SYNCS.ARRIVE.TRANS64.RED.A1T0 RZ, [UR7], RZ ;  /* 0x000000ffffff79a7 */ /* 0x000fe20008100407 */
[----:B------:R-:W-:Y:S02]  /*5210*/  @!P1 IMAD.IADD R9, R14, 0x1, -R9 ;  /* 0x000000010e099824 */ /* 0x000fe400078e0a09 */
[----:B------:R-:W-:Y:S02]  /*5220*/  @!P1 IMAD R13, R0, R3, R13 ;  /* 0x00000003000d9224 */ /* 0x000fe400078e020d */
[----:B------:R-:W-:Y:S01]  /*5230*/  @!P1 IMAD R8, R9, R10, R8 ;  /* 0x0000000a09089224 */ /* 0x000fe200078e0208 */
[----:B------:R-:W2:Y:S02]  /*5240*/  SYNCS.PHASECHK.TRANS64.TRYWAIT P5, [UR4+0x68], R12 ;  /* 0x0000680cff0075a7 */ /* 0x000ea400080a1104 */
[----:B-12---:R-:W-:Y:S05]  /*5250*/  @!P5 BRA `(.L_x_96) ;  /* 0x000000400058d947 */ /* 0x006fea0003800000 */
.L_x_187:
[----:B-1----:R-:W-:Y:S01]  /*5260*/  @!P4 IADD3 R3, P0, PT, R38, 0x580, RZ ;  /* 0x000005802603c810 */ /* 0x002fe20007f1e0ff */
[----:B------:R-:W-:Y:S01]  /*5270*/  VOTEU.ALL UP0, P4 ;  /* 0x0000000000ff7886 */ /* 0x000fe20002000000 */
[----:B------:R-:W-:Y:S01]  /*5280*/  VOTEU.ALL UP1, P4 ;  /* 0x0000000000ff7886 */ /* 0x000fe20002020000 */
[----:B------:R-:W-:Y:S01]  /*5290*/  UMOV UR14, 0x0 ;  /* 0x00000000000e7882 */ /* 0x000fe20000000000 */
[----:B------:R-:W-:Y:S01]  /*52a0*/  @!P4 R2UR UR8, R3 ;  /* 0x000000000308c2ca */ /* 0x000fe200000e0000 */
[----:B------:R-:W-:Y:S01]  /*52b0*/  @!P4 IMAD.X R0, RZ, RZ, R39, P0 ;  /* 0x000000ffff00c224 */ /* 0x000fe200000e0627 */
[----:B------:R-:W-:Y:S01]  /*52c0*/  @!UP0 UIADD3 UR17, UPT, UPT, UR4, 0x48, URZ ;  /* 0x0000004804118890 */ /* 0x000fe2000fffe0ff */
[----:B------:R-:W-:Y:S01]  /*52d0*/  ISETP.NE.AND P0, PT, R36, 0x2, PT ;  /* 0x000000022400780c */ /* 0x000fe20003f05270 */
[----:B------:R-:W-:Y:S01]  /*52e0*/  @!UP0 UIADD3 UR18, UPT, UPT, UR42, 0x30, URZ ;  /* 0x000000302a128890 */ /* 0x000fe2000fffe0ff */
[----:B------:R-:W-:Y:S01]  /*52f0*/  LOP3.LUT R37, R37, 0x1, RZ, 0x3c, !PT ;  /* 0x0000000125257812 */ /* 0x000fe200078e3cff */
[----:B------:R-:W-:Y:S01]  /*5300*/  @!UP0 UIADD3 UR16, UPT, UPT, UR4, 0x3200, URZ ;  /* 0x0000320004108890 */ /* 0x000fe2000fffe0ff */
[----:B------:R-:W-:Y:S01]  /*5310*/  @!P4 R2UR UR7, R0 ;  /* 0x000000000007c2ca */ /* 0x000fe200000e0000 */
[----:B------:R-:W-:Y:S01]  /*5320*/  UMOV UR15, 0x10000000 ;  /* 0x10000000000f7882 */ /* 0x000fe20000000000 */
[----:B------:R-:W-:Y:S01]  /*5330*/  UMOV UR19, UR43 ;  /* 0x0000002b00137c82 */ /* 0x000fe20008000000 */
[----:B------:R-:W-:Y:S01]  /*5340*/  UMOV UR20, UR36 ;  /* 0x0000002400147c82 */ /* 0x000fe20008000000 */
[----:B------:R-:W-:Y:S01]  /*5350*/  @!UP0 UIADD3 UR10, UPT, UPT, UR42, 0x70, URZ ;  /* 0x000000702a0a8890 */ /* 0x000fe2000fffe0ff */
[----:B------:R-:W-:Y:S01]  /*5360*/  SEL R3, RZ, 0x1, P0 ;  /* 0x00000001ff037807 */ /* 0x000fe20000000000 */
[----:B------:R-:W-:Y:S01]  /*5370*/  IMAD.U32 R10, RZ, RZ, UR8 ;  /* 0x00000008ff0a7e24 */ /* 0x000fe2000f8e00ff */
[----:B------:R-:W-:Y:S01]  /*5380*/  @!UP0 UIADD3 UR8, UPT, UPT, UR4, 0x3a00, URZ ;  /* 0x00003a0004088890 */ /* 0x000fe2000fffe0ff */
[----:B------:R-:W-:Y:S01]  /*5390*/  IMAD.IADD R20, R8, 0x1, R62 ;  /* 0x0000000108147824 */ /* 0x000fe200078e023e */
[----:B------:R-:W-:Y:S01]  /*53a0*/  VOTEU.ALL UP0, P4 ;  /* 0x0000000000ff7886 */ /* 0x000fe20002000000 */
[----:B------:R-:W-:Y:S01]  /*53b0*/  UMOV UR11, UR43 ;  /* 0x0000002b000b7c82 */ /* 0x000fe20008000000 */
[----:B------:R-:W-:Y:S01]  /*53c0*/  @!P4 R2UR UR22, R10 ;  /* 0x000000000a16c2ca */ /* 0x000fe200000e0000 */
[----:B------:R-:W-:Y:S01]  /*53d0*/  UMOV UR12, UR36 ;  /* 0x00000024000c7c82 */ /* 0x000fe20008000000 */
[----:B------:R-:W-:Y:S01]  /*53e0*/  IMAD.U32 R11, RZ, RZ, UR7 ;  /* 0x00000007ff0b7e24 */ /* 0x000fe2000f8e00ff */
[----:B------:R-:W-:Y:S01]  /*53f0*/  UMOV UR9, UR17 ;  /* 0x0000001100097c82 */ /* 0x000fe20008000000 */
[----:B------:R-:W-:Y:S01]  /*5400*/  @P3 R2UR UR36, R33 ;  /* 0x00000000212432ca */ /* 0x000fe200000e0000 */
[----:B------:R-:W-:Y:S01]  /*5410*/  IMAD.IADD R21, R13, 0x1, R64 ;  /* 0x000000010d157824 */ /* 0x000fe200078e0240 */
[----:B------:R-:W-:Y:S02]  /*5420*/  LOP3.LUT R34, R34, R3, RZ, 0x3c, !PT ;  /* 0x0000000322227212 */ /* 0x000fe400078e3cff */
[----:B------:R-:W-:Y:S02]  /*5430*/  @!P4 R2UR UR23, R11 ;  /* 0x000000000b17c2ca */ /* 0x000fe400000e0000 */
[----:B------:R-:W-:Y:S11]  /*5440*/  SEL R36, R36, RZ, P0 ;  /* 0x000000ff24247207 */ /* 0x000ff60000000000 */
[----:B------:R2:W-:Y:S01]  /*5450*/  @!UP1 UTMALDG.3D [UR16], [UR22], desc[UR14] ;  /* 0x00000e10160095b4 */ /* 0x0005e20008011000 */
[----:B------:R2:W-:Y:S01]  /*5460*/  @!UP0 UTMALDG.3D [UR8], [UR22], desc[UR14] ;  /* 0x00000e08160085b4 */ /* 0x0005e20008011000 */
[----:B------:R2:W-:Y:S01]  /*5470*/  @!P4 SYNCS.ARRIVE.TRANS64.RED.A0TR RZ, [UR4+0x48], R27 ;  /* 0x0000481bffffc9a7 */ /* 0x0005e20008300404 */
[----:B------:R-:W-:Y:S01]  /*5480*/  UPLOP3.LUT UP0, UPT, UPT, UPT, UPT, 0x80, 0x8 ;  /* 0x000000000008789c */ /* 0x000fe20003f0f070 */
[----:B------:R-:W-:Y:S01]  /*5490*/  SYNCS.ARRIVE.TRANS64.RED.A1T0 RZ, [UR5], RZ ;  /* 0x000000ffffff79a7 */ /* 0x000fe20008100405 */
[----:B------:R-:W-:Y:S09]  /*54a0*/  @P3 BRA `(.L_x_97) ;  /* 0xfffffff0002c3947 */ /* 0x000ff2000383ffff */
[----:B------:R-:W-:-:S04]  /*54b0*/  SHF.L.U32 R3, R37, 0x1f, RZ ;  /* 0x0000001f25037819 */ /* 0x000fc800000006ff */
[----:B------:R-:W1:Y:S02]  /*54c0*/  SYNCS.PHASECHK.TRANS64.TRYWAIT P0, [UR4+0x50], R3 ;  /* 0x00005003ff0075a7 */ /* 0x000e640008001104 */
[----:B-1----:R-:W-:Y:S05]  /*54d0*/  @!P0 BRA `(.L_x_98) ;  /* 0x0000003c00d08947 */ /* 0x002fea0003800000 */
.L_x_189:
[----:B------:R-:W3:Y:S02]  /*54e0*/  SYNCS.PHASECHK.TRANS64.TRYWAIT P0, [UR4+0x58], R3 ;  /* 0x00005803ff0075a7 */ /* 0x000ee40008001104 */
[----:B---3--:R-:W-:Y:S05]  /*54f0*/  @!P0 BRA `(.L_x_99) ;  /* 0x0000003c00e08947 */ /* 0x008fea0003800000 */
.L_x_191:
[----:B------:R-:W3:Y:S02]  /*5500*/  SYNCS.PHASECHK.TRANS64.TRYWAIT P0, [UR4+0x60], R3 ;  /* 0x00006003ff0075a7 */ /* 0x000ee40008001104 */
[----:B---3--:R-:W-:Y:S05]  /*5510*/  @!P0 BRA `(.L_x_100) ;  /* 0x0000003c00f08947 */ /* 0x008fea0003800000 */
.L_x_193:
[----:B-1----:R-:W-:-:S07]  /*5520*/  MOV R0, UR4 ;  /* 0x0000000400007c02 */ /* 0x002fce0008000f00 */
.L_x_101:
[----:B-1----:R-:W-:-:S04]  /*5530*/  SHF.L.U32 R3, R37, 0x1f, RZ ;  /* 0x0000001f25037819 */ /* 0x002fc800000006ff */
[----:B------:R1:W3:Y:S03]  /*5540*/  SYNCS.PHASECHK.TRANS64.TRYWAIT P0, [R0+URZ+0x68], R3 ;  /* 0x00006803000075a7 */ /* 0x0002e600080011ff */
[----:B---3--:R-:W-:Y:S05]  /*5550*/  @!P0 NANOSLEEP.SYNCS 0x989680 ;  /* 0x009896800000895d */ /* 0x008fea0003900000 */
[----:B------:R-:W3:Y:S02]  /*5560*/  @!P0 SYNCS.PHASECHK.TRANS64 P0, [R0+URZ+0x68], R3 ;  /* 0x00006803000085a7 */ /* 0x000ee400080010ff */
[----:B--23--:R-:W-:Y:S05]  /*5570*/  @P0 EXIT ;  /* 0x000000000000094d */ /* 0x00cfea0003800000 */
[----:B------:R-:W-:Y:S05]  /*5580*/  BRA `(.L_x_101) ;  /* 0xfffffffc00e87947 */ /* 0x000fea000383ffff */
.L_x_86:
[----:B------:R-:W-:-:S06]  /*5590*/  UISETP.GE.AND UP0, UPT, UR10, 0x4, UPT ;  /* 0x000000040a00788c */ /* 0x000fcc000bf06270 */
[----:B------:R-:W-:-:S13]  /*55a0*/  PLOP3.LUT P0, PT, PT, PT, UP0, 0x80, 0x8 ;  /* 0x000000000008781c */ /* 0x000fda0003f0f008 */
[----:B------:R-:W-:Y:S05]  /*55b0*/  @!P0 EXIT ;  /* 0x000000000000894d */ /* 0x000fea0003800000 */
[----:B------:R-:W-:Y:S01]  /*55c0*/  BAR.SYNC.DEFER_BLOCKING 0x6, 0xa0 ;  /* 0x0182800000007b1d */ /* 0x000fe20000010000 */
[----:B------:R-:W-:Y:S02]  /*55d0*/  IMAD.SHL.U32 R4, R70, 0x200000, RZ ;  /* 0x0020000046047824 */ /* 0x000fe400078e00ff */
[----:B------:R-:W-:Y:S02]  /*55e0*/  HFMA2 R75, -RZ, RZ, 0, 5.9604644775390625e-08 ;  /* 0x00000001ff4b7431 */ /* 0x000fe400000001ff */
[C---:B------:R-:W-:Y:S01]  /*55f0*/  IMAD.SHL.U32 R69, R76.reuse, 0x10, RZ ;  /* 0x000000104c457824 */ /* 0x040fe200078e00ff */
[----:B------:R-:W-:Y:S01]  /*5600*/  MOV R73, RZ ;  /* 0x000000ff00497202 */ /* 0x000fe20000000f00 */
[----:B------:R-:W-:Y:S01]  /*5610*/  IMAD.U32 R33, R76, 0x10000, RZ ;  /* 0x000100004c217824 */ /* 0x000fe200078e00ff */
[----:B------:R-:W-:Y:S01]  /*5620*/  UMOV UR44, 0x400 ;  /* 0x00000400002c7882 */ /* 0x000fe20000000000 */
[----:B------:R-:W1:Y:S01]  /*5630*/  LDC R67, c[0x0][0x370] ;  /* 0x0000dc00ff437b82 */ /* 0x000e620000000800 */
[----:B------:R-:W-:Y:S01]  /*5640*/  ULEA UR44, UR37, UR44, 0x18 ;  /* 0x0000002c252c7291 */ /* 0x000fe2000f8ec0ff */
[----:B------:R-:W-:Y:S01]  /*5650*/  LOP3.LUT R4, R4, 0x200000, RZ, 0xc0, !PT ;  /* 0x0020000004047812 */ /* 0x000fe200078ec0ff */
[----:B------:R-:W-:Y:S01]  /*5660*/  IMAD.SHL.U32 R68, R76, 0x2, RZ ;  /* 0x000000024c447824 */ /* 0x000fe200078e00ff */
[C---:B------:R-:W-:Y:S01]  /*5670*/  LOP3.LUT R5, R69.reuse, 0x40, RZ, 0xc0, !PT ;  /* 0x0000004045057812 */ /* 0x040fe200078ec0ff */
[----:B------:R-:W-:Y:S01]  /*5680*/  IMAD.SHL.U32 R3, R70, 0x200, RZ ;  /* 0x0000020046037824 */ /* 0x000fe200078e00ff */
[----:B------:R-:W-:Y:S01]  /*5690*/  LOP3.LUT R2, R69, 0x5b0, RZ, 0xc0, !PT ;  /* 0x000005b045027812 */ /* 0x000fe200078ec0ff */
[----:B------:R-:W-:Y:S01]  /*56a0*/  UIADD3 UR4, UPT, UPT, UR44, 0x200, URZ ;  /* 0x000002002c047890 */ /* 0x000fe2000fffe0ff */
[----:B------:R-:W2:Y:S01]  /*56b0*/  LDC R28, c[0x0][0xb0c] ;  /* 0x0002c300ff1c7b82 */ /* 0x000ea20000000800 */
[----:B------:R-:W-:Y:S01]  /*56c0*/  LOP3.LUT R33, R4, 0x400000, R33, 0xf8, !PT ;  /* 0x0040000004217812 */ /* 0x000fe200078ef821 */
[----:B------:R-:W-:Y:S01]  /*56d0*/  IMAD.MOV.U32 R30, RZ, RZ, RZ ;  /* 0x000000ffff1e7224 */ /* 0x000fe200078e00ff */
[----:B------:R-:W-:Y:S01]  /*56e0*/  LOP3.LUT R68, R5, 0x8, R68, 0xf8, !PT ;  /* 0x0000000805447812 */ /* 0x000fe200078ef844 */
[----:B------:R-:W-:Y:S01]  /*56f0*/  IMAD.MOV.U32 R74, RZ, RZ, RZ ;  /* 0x000000ffff4a7224 */ /* 0x000fe200078e00ff */
[----:B------:R-:W-:Y:S01]  /*5700*/  LOP3.LUT R3, R2, 0x200, R3, 0xf8, !PT ;  /* 0x0000020002037812 */ /* 0x000fe200078ef803 */
[----:B------:R-:W-:Y:S01]  /*5710*/  IMAD.MOV.U32 R80, RZ, RZ, RZ ;  /* 0x000000ffff507224 */ /* 0x000fe200078e00ff */
[----:B------:R-:W-:Y:S01]  /*5720*/  LOP3.LUT P0, RZ, R69, 0x40, RZ, 0xc0, !PT ;  /* 0x0000004045ff7812 */ /* 0x000fe2000780c0ff */
[----:B------:R-:W3:Y:S01]  /*5730*/  LDC R65, c[0x0][0xb20] ;  /* 0x0002c800ff417b82 */ /* 0x000ee20000000800 */
[----:B------:R-:W4:Y:S01]  /*5740*/  LDS R0, [UR44+0x130] ;  /* 0x0001302cff007984 */ /* 0x000f220008000800 */
[----:B------:R-:W-:Y:S01]  /*5750*/  LOP3.LUT R68, R3, R68, RZ, 0xfc, !PT ;  /* 0x0000004403447212 */ /* 0x000fe200078efcff */
[----:B------:R-:W-:Y:S01]  /*5760*/  IMAD.U32 R71, RZ, RZ, UR4 ;  /* 0x00000004ff477e24 */ /* 0x000fe2000f8e00ff */
[----:B------:R-:W-:Y:S01]  /*5770*/  LOP3.LUT R76, R76, 0x60, RZ, 0xc0, !PT ;  /* 0x000000604c4c7812 */ /* 0x000fe200078ec0ff */
[----:B------:R-:W1:Y:S03]  /*5780*/  LDCU.64 UR50, c[0x0][0x348] ;  /* 0x00006900ff3277ac */ /* 0x000e660008000a00 */
[----:B------:R-:W1:Y:S01]  /*5790*/  LDC R27, c[0x0][0xb30] ;  /* 0x0002cc00ff1b7b82 */ /* 0x000e620000000800 */
[----:B------:R-:W1:Y:S01]  /*57a0*/  LDCU.64 UR38, c[0x0][0x888] ;  /* 0x00011100ff2677ac */ /* 0x000e620008000a00 */
[----:B------:R-:W-:Y:S01]  /*57b0*/  UMOV UR45, URZ ;  /* 0x000000ff002d7c82 */ /* 0x000fe20008000000 */
[----:B------:R-:W-:-:S05]  /*57c0*/  UMOV UR48, URZ ;  /* 0x000000ff00307c82 */ /* 0x000fca0008000000 */
[----:B------:R-:W1:Y:S08]  /*57d0*/  LDC.64 R56, c[0x0][0x888] ;  /* 0x00022200ff387b82 */ /* 0x000e700000000a00 */
[----:B------:R-:W1:Y:S08]  /*57e0*/  LDC.64 R60, c[0x0][0xb10] ;  /* 0x0002c400ff3c7b82 */ /* 0x000e700000000a00 */
[----:B------:R-:W1:Y:S08]  /*57f0*/  LDC.64 R24, c[0x0][0xb18] ;  /* 0x0002c600ff187b82 */ /* 0x000e700000000a00 */
[----:B------:R-:W1:Y:S01]  /*5800*/  LDC.64 R22, c[0x0][0xb28] ;  /* 0x0002ca00ff167b82 */ /* 0x000e620000000a00 */
[----:B----4-:R-:W-:Y:S01]  /*5810*/  IMAD.IADD R33, R0, 0x1, R33 ;  /* 0x0000000100217824 */ /* 0x010fe200078e0221 */
[----:B------:R-:W-:-:S06]  /*5820*/  P2R R0, PR, RZ, 0x1 ;  /* 0x00000001ff007803 */ /* 0x000fcc0000000000 */
[----:B------:R-:W4:Y:S08]  /*5830*/  LDC.64 R58, c[0x0][0x890] ;  /* 0x00022400ff3a7b82 */ /* 0x000f300000000a00 */
[----:B------:R-:W1:Y:S08]  /*5840*/  LDC.64 R54, c[0x0][0x8b0] ;  /* 0x00022c00ff367b82 */ /* 0x000e700000000a00 */
[----:B------:R-:W1:Y:S08]  /*5850*/  LDC.64 R52, c[0x0][0x8a8] ;  /* 0x00022a00ff347b82 */ /* 0x000e700000000a00 */
[----:B--23--:R-:W1:Y:S02]  /*5860*/  LDC R66, c[0x0][0x374] ;  /* 0x0000dd00ff427b82 */ /* 0x00ce640000000800 */
.L_x_145:
[C---:B------:R-:W-:Y:S02]  /*5870*/  LEA R0, R80.reuse, UR44, 0x3 ;  /* 0x0000002c50007c11 */ /* 0x040fe4000f8e18ff */
[----:B------:R-:W-:Y:S02]  /*5880*/  SHF.L.U32 R3, R73, 0x1f, RZ ;  /* 0x0000001f49037819 */ /* 0x000fe400000006ff */
[----:B------:R-:W-:Y:S02]  /*5890*/  LEA R16, R80, UR44, 0x4 ;  /* 0x0000002c50107c11 */ /* 0x000fe4000f8e20ff */
[----:B--2---:R-:W2:Y:S02]  /*58a0*/  SYNCS.PHASECHK.TRANS64.TRYWAIT P0, [R0+URZ+0x80], R3 ;  /* 0x00008003000075a7 */ /* 0x004ea400080011ff */
[----:B--2---:R-:W-:Y:S05]  /*58b0*/  @!P0 BRA `(.L_x_102) ;  /* 0x0000003c00208947 */ /* 0x004fea0003800000 */
.L_x_194:
[----:B------:R-:W3:Y:S01]  /*58c0*/  LDC.64 R12, c[0x0][0xb10] ;  /* 0x0002c400ff0c7b82 */ /* 0x000ee20000000a00 */
[----:B------:R-:W4:Y:S01]  /*58d0*/  LDS.128 R16, [R16+0x110] ;  /* 0x0001100010107984 */ /* 0x000f220000000c00 */
[----:B-1----:R-:W-:Y:S01]  /*58e0*/  ISETP.NE.AND P1, PT, R27, 0x1, PT ;  /* 0x000000011b00780c */ /* 0x002fe20003f25270 */
[----:B--2---:R-:W-:Y:S01]  /*58f0*/  VIADD R0, R0, 0x90 ;  /* 0x0000009000007836 */ /* 0x004fe20000000000 */
[----:B------:R-:W-:Y:S04]  /*5900*/  ISETP.GE.AND P0, PT, R26, 0x1, PT ;  /* 0x000000011a00780c */ /* 0x000fe80003f06270 */
[----:B------:R-:W1:Y:S01]  /*5910*/  LDC.64 R10, c[0x0][0xb18] ;  /* 0x0002c600ff0a7b82 */ /* 0x000e620000000a00 */
[----:B------:R-:W-:Y:S01]  /*5920*/  PRMT R0, RZ, 0x654, R0 ;  /* 0x00000654ff007816 */ /* 0x000fe20000000000 */
[----:B------:R-:W-:Y:S01]  /*5930*/  @!PT LDS RZ, [RZ] ;  /* 0x00000000fffff984 */ /* 0x000fe20000000800 */
[----:B------:R-:W-:Y:S01]  /*5940*/  @!PT LDS RZ, [RZ] ;  /* 0x00000000fffff984 */ /* 0x000fe20000000800 */
[----:B------:R-:W-:Y:S01]  /*5950*/  @!PT LDS RZ, [RZ] ;  /* 0x00000000fffff984 */ /* 0x000fe20000000800 */
[----:B------:R-:W-:Y:S01]  /*5960*/  @!PT LDS RZ, [RZ] ;  /* 0x00000000fffff984 */ /* 0x000fe20000000800 */
[----:B------:R2:W-:Y:S06]  /*5970*/  MEMBAR.ALL.CTA ;  /* 0x0000000000007992 */ /* 0x0005ec0000008000 */
[----:B--2---:R-:W2:Y:S01]  /*5980*/  FENCE.VIEW.ASYNC.S ;  /* 0x00000000000073c6 */ /* 0x004ea20000000000 */
[----:B------:R-:W1:Y:S08]  /*5990*/  @!P1 LDC R14, c[0x0][0xb20] ;  /* 0x0002c800ff0e9b82 */ /* 0x000e700000000800 */
[----:B------:R-:W1:Y:S01]  /*59a0*/  @!P1 LDC R9, c[0x0][0xb0c] ;  /* 0x0002c300ff099b82 */ /* 0x000e620000000800 */
[----:B--2---:R2:W-:Y:S01]  /*59b0*/  SYNCS.ARRIVE.TRANS64.RED.A1T0 RZ, [R0+URZ], RZ ;  /* 0x000000ff00ff79a7 */ /* 0x0045e200081004ff */
[----:B----4-:R-:W-:Y:S04]  /*59c0*/  LOP3.LUT P4, RZ, R18, 0x1, RZ, 0xc0, !PT ;  /* 0x0000000112ff7812 */ /* 0x010fe8000788c0ff */
[----:B------:R-:W-:Y:S09]  /*59d0*/  P2R R77, PR, RZ, 0x10 ;  /* 0x00000010ff4d7803 */ /* 0x000ff20000000000 */
[----:B------:R-:W-:Y:S02]  /*59e0*/  @P4 MOV R31, R16 ;  /* 0x00000010001f4202 */ /* 0x000fe40000000f00 */
[----:B------:R-:W-:Y:S01]  /*59f0*/  @P4 LOP3.LUT R29, R17, 0xffff, RZ, 0xc0, !PT ;  /* 0x0000ffff111d4812 */ /* 0x000fe200078ec0ff */
[----:B--23--:R-:W-:Y:S06]  /*5a00*/  @!P0 BRA `(.L_x_103) ;  /* 0x0000000000a48947 */ /* 0x00cfec0003800000 */
[----:B------:R-:W-:Y:S01]  /*5a10*/  IMAD.HI.U32 R36, R66, R25, RZ ;  /* 0x0000001942247227 */ /* 0x000fe200078e00ff */
[----:B------:R-:W-:Y:S02]  /*5a20*/  ISETP.NE.AND P0, PT, R24, 0x1, PT ;  /* 0x000000011800780c */ /* 0x000fe40003f05270 */
[----:B------:R-:W-:Y:S01]  /*5a30*/  ISETP.NE.AND P2, PT, R26, 0x1, PT ;  /* 0x000000011a00780c */ /* 0x000fe20003f45270 */
[-C--:B------:R-:W-:Y:S01]  /*5a40*/  IMAD.HI.U32 R34, R67, R60.reuse, RZ ;  /* 0x0000003c43227227 */ /* 0x080fe200078e00ff */
[----:B------:R-:W-:Y:S02]  /*5a50*/  SHF.R.U32.HI R37, RZ, R65, R36 ;  /* 0x00000041ff257219 */ /* 0x000fe40000011624 */
[----:B------:R-:W-:Y:S01]  /*5a60*/  ISETP.NE.AND P3, PT, R28, 0x1, PT ;  /* 0x000000011c00780c */ /* 0x000fe20003f65270 */
[----:B------:R-:W-:Y:S01]  /*5a70*/  IMAD.HI.U32 R40, R29, R25, RZ ;  /* 0x000000191d287227 */ /* 0x000fe200078e00ff */
[----:B------:R-:W-:Y:S02]  /*5a80*/  SHF.R.U32.HI R34, RZ, R61, R34 ;  /* 0x0000003dff227219 */ /* 0x000fe40000011622 */
[----:B------:R-:W-:Y:S01]  /*5a90*/  SEL R3, R66, R37, !P0 ;  /* 0x0000002542037207 */ /* 0x000fe20004000000 */
[----:B------:R-:W-:Y:S01]  /*5aa0*/  IMAD.HI.U32 R38, R31, R60, RZ ;  /* 0x0000003c1f267227 */ /* 0x000fe200078e00ff */
[----:B------:R-:W-:Y:S03]  /*5ab0*/  SEL R7, R67, R34, !P3 ;  /* 0x0000002243077207 */ /* 0x000fe60005800000 */
[-C--:B------:R-:W-:Y:S01]  /*5ac0*/  IMAD.HI.U32 R34, R3, R22.reuse, RZ ;  /* 0x0000001603227227 */ /* 0x080fe200078e00ff */
[----:B------:R-:W-:Y:S03]  /*5ad0*/  SHF.R.U32.HI R38, RZ, R61, R38 ;  /* 0x0000003dff267219 */ /* 0x000fe60000011626 */
[----:B------:R-:W-:Y:S01]  /*5ae0*/  IMAD.HI.U32 R36, R7, R22, RZ ;  /* 0x0000001607247227 */ /* 0x000fe200078e00ff */
[----:B------:R-:W-:Y:S02]  /*5af0*/  @P2 SHF.R.U32.HI R3, RZ, R23, R34 ;  /* 0x00000017ff032219 */ /* 0x000fe40000011622 */
[----:B------:R-:W-:Y:S02]  /*5b00*/  SHF.R.U32.HI R34, RZ, R65, R40 ;  /* 0x00000041ff227219 */ /* 0x000fe40000011628 */
[----:B------:R-:W-:Y:S01]  /*5b10*/  @P2 SHF.R.U32.HI R7, RZ, R23, R36 ;  /* 0x00000017ff072219 */ /* 0x000fe20000011624 */
[C---:B------:R-:W-:Y:S01]  /*5b20*/  IMAD R2, R26.reuse, R3, RZ ;  /* 0x000000031a027224 */ /* 0x040fe200078e02ff */
[----:B------:R-:W-:Y:S02]  /*5b30*/  SEL R5, R29, R34, !P0 ;  /* 0x000000221d057207 */ /* 0x000fe40004000000 */
[----:B------:R-:W-:Y:S01]  /*5b40*/  SEL R3, R31, R38, !P3 ;  /* 0x000000261f037207 */ /* 0x000fe20005800000 */
[----:B------:R-:W-:Y:S01]  /*5b50*/  IMAD R4, R26, R7, RZ ;  /* 0x000000071a047224 */ /* 0x000fe200078e02ff */
[C---:B------:R-:W-:Y:S01]  /*5b60*/  ISETP.GE.AND P0, PT, R5.reuse, R2, PT ;  /* 0x000000020500720c */ /* 0x040fe20003f06270 */
[----:B------:R-:W-:Y:S03]  /*5b70*/  IMAD.HI.U32 R6, R5, R22, RZ ;  /* 0x0000001605067227 */ /* 0x000fe600078e00ff */
[----:B------:R-:W-:Y:S01]  /*5b80*/  ISETP.GE.OR P0, PT, R3, R4, P0 ;  /* 0x000000040300720c */ /* 0x000fe20000706670 */
[----:B------:R-:W-:Y:S01]  /*5b90*/  IMAD.MOV R4, RZ, RZ, -R3 ;  /* 0x000000ffff047224 */ /* 0x000fe200078e0a03 */
[-C--:B------:R-:W-:Y:S03]  /*5ba0*/  SHF.R.U32.HI R6, RZ, R23.reuse, R6 ;  /* 0x00000017ff067219 */ /* 0x080fe60000011606 */
[----:B------:R-:W-:Y:S01]  /*5bb0*/  IMAD R31, R28, R4, R31 ;  /* 0x000000041c1f7224 */ /* 0x000fe200078e021f */
[----:B------:R-:W-:Y:S05]  /*5bc0*/  SEL R15, R5, R6, !P2 ;  /* 0x00000006050f7207 */ /* 0x000fea0005000000 */
[----:B------:R-:W-:Y:S02]  /*5bd0*/  IMAD.MOV R6, RZ, RZ, -R15 ;  /* 0x000000ffff067224 */ /* 0x000fe400078e0a0f */
[C---:B------:R-:W-:Y:S04]  /*5be0*/  @!P0 IMAD.HI.U32 R2, R3.reuse, R22, RZ ;  /* 0x0000001603028227 */ /* 0x040fe800078e00ff */
[----:B------:R-:W-:Y:S01]  /*5bf0*/  IMAD R6, R26, R6, R5 ;  /* 0x000000061a067224 */ /* 0x000fe200078e0205 */
[----:B------:R-:W-:Y:S04]  /*5c00*/  @!P0 SHF.R.U32.HI R2, RZ, R23, R2 ;  /* 0x00000017ff028219 */ /* 0x000fe80000011602 */
[----:B------:R-:W-:Y:S02]  /*5c10*/  @!P0 SEL R0, R3, R2, !P2 ;  /* 0x0000000203008207 */ /* 0x000fe40005000000 */
[----:B------:R-:W-:Y:S02]  /*5c20*/  IADD3 R2, PT, PT, -R5, RZ, RZ ;  /* 0x000000ff05027210 */ /* 0x000fe40007ffe1ff */
[----:B------:R-:W-:Y:S01]  /*5c30*/  @!P0 IADD3 R8, PT, PT, R15, -R0, RZ ;  /* 0x800000000f088210 */ /* 0x000fe20007ffe0ff */
[----:B------:R-:W-:Y:S02]  /*5c40*/  @!P0 IMAD R0, R7, R6, R0 ;  /* 0x0000000607008224 */ /* 0x000fe400078e0200 */
[----:B------:R-:W-:Y:S02]  /*5c50*/  IMAD R29, R24, R2, R29 ;  /* 0x00000002181d7224 */ /* 0x000fe400078e021d */
[----:B------:R-:W-:Y:S02]  /*5c60*/  @!P0 IMAD R5, R8, R26, R3 ;  /* 0x0000001a08058224 */ /* 0x000fe400078e0203 */
[----:B------:R-:W-:Y:S04]  /*5c70*/  @!P0 IMAD.MOV.U32 R3, RZ, RZ, R0 ;  /* 0x000000ffff038224 */ /* 0x000fe800078e0000 */
[----:B------:R-:W-:Y:S02]  /*5c80*/  IMAD R31, R3, R28, R31 ;  /* 0x0000001c031f7224 */ /* 0x000fe400078e021f */
[----:B------:R-:W-:Y:S07]  /*5c90*/  IMAD R29, R5, R24, R29 ;  /* 0x00000018051d7224 */ /* 0x000fee00078e021d */
.L_x_103:
[----:B-1----:R-:W-:Y:S01]  /*5ca0*/  @!P1 ISETP.NE.AND P0, PT, R10, 0x1, PT ;  /* 0x000000010a00980c */ /* 0x002fe20003f05270 */
[----:B------:R-:W-:Y:S01]  /*5cb0*/  @!P1 IMAD.HI.U32 R3, R29, R11, RZ ;  /* 0x0000000b1d039227 */ /* 0x000fe200078e00ff */
[----:B------:R-:W-:Y:S01]  /*5cc0*/  R2UR UR42, R21 ;  /* 0x00000000152a72ca */ /* 0x000fe200000e0000 */
[----:B------:R-:W-:Y:S01]  /*5cd0*/  BSSY.RECONVERGENT B6, `(.L_x_104) ;  /* 0x0000031000067945 */ /* 0x000fe20003800200 */
[----:B------:R-:W-:Y:S01]  /*5ce0*/  R2UR UR41, R20 ;  /* 0x00000000142972ca */ /* 0x000fe200000e0000 */
[----:B------:R-:W-:Y:S01]  /*5cf0*/  @!P1 IMAD.HI.U32 R0, R31, R12, RZ ;  /* 0x0000000c1f009227 */ /* 0x000fe200078e00ff */
[----:B------:R-:W-:Y:S02]  /*5d00*/  @!P1 SHF.R.U32.HI R2, RZ, R14, R3 ;  /* 0x0000000eff029219 */ /* 0x000fe40000011603 */
[----:B------:R-:W-:Y:S01]  /*5d10*/  @!P1 ISETP.NE.AND P2, PT, R9, 0x1, PT ;  /* 0x000000010900980c */ /* 0x000fe20003f45270 */
[----:B------:R-:W-:Y:S01]  /*5d20*/  VIADD R80, R80, 0x1 ;  /* 0x0000000150507836 */ /* 0x000fe20000000000 */
[----:B------:R-:W-:Y:S02]  /*5d30*/  @!P1 SEL R2, R29, R2, !P0 ;  /* 0x000000021d029207 */ /* 0x000fe40004000000 */
[----:B------:R-:W-:Y:S02]  /*5d40*/  @!P1 SHF.R.U32.HI R0, RZ, R13, R0 ;  /* 0x0000000dff009219 */ /* 0x000fe40000011600 */
[----:B------:R-:W-:Y:S01]  /*5d50*/  LOP3.LUT P0, RZ, R71, 0x90, RZ, 0xc0, !PT ;  /* 0x0000009047ff7812 */ /* 0x000fe2000780c0ff */
[----:B------:R-:W-:Y:S01]  /*5d60*/  USHF.L.U32 UR42, UR42, 0x6, URZ ;  /* 0x000000062a2a7899 */ /* 0x000fe200080006ff */
[----:B------:R-:W-:Y:S01]  /*5d70*/  @!P1 SEL R3, R31, R0, !P2 ;  /* 0x000000001f039207 */ /* 0x000fe20005000000 */
[----:B------:R-:W-:Y:S01]  /*5d80*/  USHF.L.U32 UR41, UR41, 0x7, URZ ;  /* 0x0000000729297899 */ /* 0x000fe200080006ff */
[----:B------:R-:W-:Y:S03]  /*5d90*/  @P4 SHF.R.U32.HI R72, RZ, 0x10, R17 ;  /* 0x00000010ff484819 */ /* 0x000fe60000011611 */
[----:B------:R-:W-:Y:S02]  /*5da0*/  @!P1 IMAD.IADD R0, R2, 0x1, -R3 ;  /* 0x0000000102009824 */ /* 0x000fe400078e0a03 */
[----:B------:R-:W-:Y:S02]  /*5db0*/  @!P1 IMAD.IADD R2, R3, 0x1, -R2 ;  /* 0x0000000103029824 */ /* 0x000fe400078e0a02 */
[----:B------:R-:W-:Y:S02]  /*5dc0*/  @!P1 IMAD R31, R0, R9, R31 ;  /* 0x00000009001f9224 */ /* 0x000fe400078e021f */
[----:B------:R-:W-:Y:S01]  /*5dd0*/  @!P1 IMAD R29, R2, R10, R29 ;  /* 0x0000000a021d9224 */ /* 0x000fe200078e021d */
[----:B------:R-:W-:Y:S06]  /*5de0*/  @!P0 BRA `(.L_x_105) ;  /* 0x00000000007c8947 */ /* 0x000fec0003800000 */
[----:B------:R-:W1:Y:S01]  /*5df0*/  LDCU.64 UR8, c[0x4][0x80] ;  /* 0x01001000ff0877ac */ /* 0x000e620008000a00 */
[----:B------:R-:W-:Y:S01]  /*5e00*/  MOV R2, 0x0 ;  /* 0x0000000000027802 */ /* 0x000fe20000000f00 */
[----:B------:R-:W-:Y:S02]  /*5e10*/  HFMA2 R12, -RZ, RZ, 0, 5.9604644775390625e-08 ;  /* 0x00000001ff0c7431 */ /* 0x000fe400000001ff */
[----:B------:R-:W-:Y:S01]  /*5e20*/  IMAD.MOV.U32 R8, RZ, RZ, 0x70 ;  /* 0x00000070ff087424 */ /* 0x000fe200078e00ff */
[----:B------:R2:W3:Y:S01]  /*5e30*/  LDC.64 R14, c[0x4][R2] ;  /* 0x01000000020e7b82 */ /* 0x0004e20000000a00 */
[----:B------:R-:W4:Y:S01]  /*5e40*/  LDCU.64 UR6, c[0x4][0x88] ;  /* 0x01001100ff0677ac */ /* 0x000f220008000a00 */
[----:B------:R-:W-:Y:S01]  /*5e50*/  IMAD.MOV.U32 R13, RZ, RZ, RZ ;  /* 0x000000ffff0d7224 */ /* 0x000fe200078e00ff */
[----:B------:R-:W2:Y:S01]  /*5e60*/  LDCU.64 UR4, c[0x4][0x8] ;  /* 0x01000100ff0477ac */ /* 0x000ea20008000a00 */
[----:B-1----:R-:W-:Y:S01]  /*5e70*/  MOV R5, UR9 ;  /* 0x0000000900057c02 */ /* 0x002fe20008000f00 */
[----:B------:R-:W-:Y:S01]  /*5e80*/  IMAD.U32 R4, RZ, RZ, UR8 ;  /* 0x00000008ff047e24 */ /* 0x000fe2000f8e00ff */
[----:B----4-:R-:W-:Y:S01]  /*5e90*/  MOV R7, UR7 ;  /* 0x0000000700077c02 */ /* 0x010fe20008000f00 */
[----:B------:R-:W-:Y:S01]  /*5ea0*/  IMAD.U32 R6, RZ, RZ, UR6 ;  /* 0x00000006ff067e24 */ /* 0x000fe2000f8e00ff */
[----:B--2---:R-:W-:Y:S01]  /*5eb0*/  MOV R11, UR5 ;  /* 0x00000005000b7c02 */ /* 0x004fe20008000f00 */
[----:B------:R-:W-:Y:S02]  /*5ec0*/  IMAD.U32 R10, RZ, RZ, UR4 ;  /* 0x00000004ff0a7e24 */ /* 0x000fe4000f8e00ff */
[----:B------:R-:W-:Y:S07]  /*5ed0*/  LEPC R20, `(.L_x_106) ;  /* 0x000000001014794e */ /* 0x000fee0000000000 */
[----:B---3-5:R-:W-:Y:S05]  /*5ee0*/  CALL.ABS.NOINC R14 ;  /* 0x000000000e007343 */ /* 0x028fea0003c00000 */
.L_x_106:
[----:B------:R-:W1:Y:S01]  /*5ef0*/  LDCU.64 UR8, c[0x4][0x80] ;  /* 0x01001000ff0877ac */ /* 0x000e620008000a00 */
[----:B------:R-:W2:Y:S01]  /*5f00*/  LDC.64 R2, c[0x4][R2] ;  /* 0x0100000002027b82 */ /* 0x000ea20000000a00 */
[----:B------:R-:W-:Y:S02]  /*5f10*/  HFMA2 R12, -RZ, RZ, 0, 5.9604644775390625e-08 ;  /* 0x00000001ff0c7431 */ /* 0x000fe400000001ff */
[----:B------:R-:W-:Y:S02]  /*5f20*/  IMAD.MOV.U32 R8, RZ, RZ, 0x70 ;  /* 0x00000070ff087424 */ /* 0x000fe400078e00ff */
[----:B------:R-:W-:Y:S01]  /*5f30*/  IMAD.MOV.U32 R13, RZ, RZ, RZ ;  /* 0x000000ffff0d7224 */ /* 0x000fe200078e00ff */
[----:B------:R-:W3:Y:S01]  /*5f40*/  LDCU.64 UR6, c[0x4][0x88] ;  /* 0x01001100ff0677ac */ /* 0x000ee20008000a00 */
[----:B------:R-:W4:Y:S01]  /*5f50*/  LDCU.64 UR4, c[0x4][0x8] ;  /* 0x01000100ff0477ac */ /* 0x000f220008000a00 */
[----:B-1----:R-:W-:Y:S02]  /*5f60*/  MOV R4, UR8 ;  /* 0x0000000800047c02 */ /* 0x002fe40008000f00 */
[----:B------:R-:W-:Y:S02]  /*5f70*/  MOV R5, UR9 ;  /* 0x0000000900057c02 */ /* 0x000fe40008000f00 */
[----:B---3--:R-:W-:Y:S01]  /*5f80*/  MOV R7, UR7 ;  /* 0x0000000700077c02 */ /* 0x008fe20008000f00 */
[----:B------:R-:W-:Y:S01]  /*5f90*/  IMAD.U32 R6, RZ, RZ, UR6 ;  /* 0x00000006ff067e24 */ /* 0x000fe2000f8e00ff */
[----:B----4-:R-:W-:Y:S01]  /*5fa0*/  MOV R11, UR5 ;  /* 0x00000005000b7c02 */ /* 0x010fe20008000f00 */
[----:B------:R-:W-:Y:S02]  /*5fb0*/  IMAD.U32 R10, RZ, RZ, UR4 ;  /* 0x00000004ff0a7e24 */ /* 0x000fe4000f8e00ff */
[----:B------:R-:W-:Y:S07]  /*5fc0*/  LEPC R20, `(.L_x_105) ;  /* 0x000000001014794e */ /* 0x000fee0000000000 */
[----:B--2---:R-:W-:Y:S05]  /*5fd0*/  CALL.ABS.NOINC R2 ;  /* 0x0000000002007343 */ /* 0x004fea0003c00000 */
.L_x_105:
[----:B------:R-:W-:Y:S05]  /*5fe0*/  BSYNC.RECONVERGENT B6 ;  /* 0x0000000000067941 */ /* 0x000fea0003800200 */
.L_x_104:
[C---:B------:R-:W-:Y:S02]  /*5ff0*/  ISETP.NE.U32.AND P3, PT, R58.reuse, RZ, PT ;  /* 0x000000ff3a00720c */ /* 0x040fe40003f65070 */
[----:B------:R-:W-:Y:S02]  /*6000*/  ISETP.NE.U32.AND P0, PT, RZ, UR38, PT ;  /* 0x00000026ff007c0c */ /* 0x000fe4000bf05070 */
[C---:B------:R-:W-:Y:S02]  /*6010*/  ISETP.NE.AND.EX P3, PT, R59.reuse, RZ, PT, P3 ;  /* 0x000000ff3b00720c */ /* 0x040fe40003f65330 */
[----:B------:R-:W-:Y:S02]  /*6020*/  ISETP.NE.U32.AND P4, PT, R58, RZ, PT ;  /* 0x000000ff3a00720c */ /* 0x000fe40003f85070 */
[----:B------:R-:W-:Y:S02]  /*6030*/  ISETP.NE.AND.EX P0, PT, RZ, UR39, PT, P0 ;  /* 0x00000027ff007c0c */ /* 0x000fe4000bf05300 */
[----:B------:R-:W-:Y:S02]  /*6040*/  ISETP.NE.U32.AND P2, PT, R54, RZ, PT ;  /* 0x000000ff3600720c */ /* 0x000fe40003f45070 */
[----:B------:R-:W-:Y:S02]  /*6050*/  ISETP.NE.U32.AND P1, PT, RZ, UR38, PT ;  /* 0x00000026ff007c0c */ /* 0x000fe4000bf25070 */
[----:B------:R-:W-:Y:S03]  /*6060*/  ISETP.NE.AND.EX P4, PT, R59, RZ, P0, P4 ;  /* 0x000000ff3b00720c */ /* 0x000fe60000785340 */
[----:B------:R-:W-:Y:S10]  /*6070*/  @!P3 BRA `(.L_x_107) ;  /* 0x00000000002cb947 */ /* 0x000ff40003800000 */
[----:B------:R-:W-:Y:S01]  /*6080*/  ISETP.NE.U32.AND P0, PT, R56, RZ, PT ;  /* 0x000000ff3800720c */ /* 0x000fe20003f05070 */
[----:B------:R-:W-:Y:S03]  /*6090*/  IMAD.MOV.U32 R63, RZ, RZ, 0x1 ;  /* 0x00000001ff3f7424 */ /* 0x000fe600078e00ff */
[----:B------:R-:W-:Y:S11]  /*60a0*/  ISETP.NE.AND.EX P0, PT, R57, RZ, PT, P0 ;  /* 0x000000ff3900720c */ /* 0x000ff60003f05300 */
[----:B------:R-:W-:Y:S02]  /*60b0*/  @!UPT UIADD3 URZ, UPT, UPT, URZ, URZ, URZ ;  /* 0x000000fffffff290 */ /* 0x000fe4000fffe0ff */
[----:B------:R-:W1:Y:S01]  /*60c0*/  @P0 LDC.64 R2, c[0x0][0x888] ;  /* 0x00022200ff020b82 */ /* 0x000e620000000a00 */
[----:B------:R-:W-:Y:S04]  /*60d0*/  @P0 IMAD R0, R58, UR36, RZ ;  /* 0x000000243a000c24 */ /* 0x000fe8000f8e02ff */
[----:B-1----:R-:W-:Y:S04]  /*60e0*/  @P0 IMAD.WIDE R2, R0, 0x4, R2 ;  /* 0x0000000400020825 */ /* 0x002fe800078e0202 */
[----:B------:R-:W-:Y:S01]  /*60f0*/  HFMA2 R0, -RZ, RZ, 0, 5.9604644775390625e-08 ;  /* 0x00000001ff007431 */ /* 0x000fe200000001ff */
[----:B-----5:R1:W5:Y:S04]  /*6100*/  @P0 LDG.E R35, desc[UR46][R2.64] ;  /* 0x0000002e02230981 */ /* 0x020368000c1e1900 */
[----:B------:R-:W-:Y:S01]  /*6110*/  @!P0 PRMT R63, R0, 0x7610, R63 ;  /* 0x00007610003f8816 */ /* 0x000fe2000000003f */
[----:B-1----:R-:W2:Y:S06]  /*6120*/  @!P0 LDC R35, c[0x0][0x880] ;  /* 0x00022000ff238b82 */ /* 0x002eac0000000800 */
.L_x_107:
[----:B------:R-:W-:Y:S02]  /*6130*/  ISETP.NE.AND.EX P2, PT, R55, RZ, PT, P2 ;  /* 0x000000ff3700720c */ /* 0x000fe40003f45320 */
[----:B------:R-:W-:Y:S02]  /*6140*/  PLOP3.LUT P0, PT, PT, PT, PT, 0x8, 0x80 ;  /* 0x000000000080781c */ /* 0x000fe40003f0e170 */
[----:B------:R-:W-:Y:S02]  /*6150*/  ISETP.NE.AND.EX P1, PT, RZ, UR39, PT, P1 ;  /* 0x00000027ff007c0c */ /* 0x000fe4000bf25310 */
[----:B------:R-:W-:Y:S07]  /*6160*/  @!P4 PLOP3.LUT P0, PT, P3, PT, PT, 0x80, 0x8 ;  /* 0x000000000008c81c */ /* 0x000fee0001f0f070 */
[----:B------:R-:W-:Y:S06]  /*6170*/  @!P2 BRA `(.L_x_108) ;  /* 0x000000000020a947 */ /* 0x000fec0003800000 */
[----:B------:R-:W-:Y:S04]  /*6180*/  ISETP.NE.U32.AND P2, PT, R52, RZ, PT ;  /* 0x000000ff3400720c */ /* 0x000fe80003f45070 */
[----:B------:R-:W-:Y:S11]  /*6190*/  ISETP.NE.AND.EX P2, PT, R53, RZ, PT, P2 ;  /* 0x000000ff3500720c */ /* 0x000ff60003f45320 */
[----:B------:R-:W-:Y:S02]  /*61a0*/  @!UPT UIADD3 URZ, UPT, UPT, URZ, URZ, URZ ;  /* 0x000000fffffff290 */ /* 0x000fe4000fffe0ff */
[----:B------:R-:W1:Y:S01]  /*61b0*/  @P2 LDC.64 R2, c[0x0][0x8a8] ;  /* 0x00022a00ff022b82 */ /* 0x000e620000000a00 */
[----:B------:R-:W-:Y:S04]  /*61c0*/  @P2 IMAD R0, R54, UR36, RZ ;  /* 0x0000002436002c24 */ /* 0x000fe8000f8e02ff */
[----:B-1----:R-:W-:Y:S05]  /*61d0*/  @P2 IMAD.WIDE R2, R0, 0x4, R2 ;  /* 0x0000000400022825 */ /* 0x002fea00078e0202 */
[----:B-----5:R1:W5:Y:S02]  /*61e0*/  @P2 LDG.E R32, desc[UR46][R2.64] ;  /* 0x0000002e02202981 */ /* 0x020364000c1e1900 */
[----:B-1----:R-:W3:Y:S02]  /*61f0*/  @!P2 LDC R32, c[0x0][0x8a0] ;  /* 0x00022800ff20ab82 */ /* 0x002ee40000000800 */
.L_x_108:
[----:B--2--5:R-:W-:Y:S01]  /*6200*/  FSETP.NEU.AND P2, PT, R35, RZ, PT ;  /* 0x000000ff2300720b */ /* 0x024fe20003f4d000 */
[----:B------:R-:W-:Y:S01]  /*6210*/  IMAD.SHL.U32 R81, R68, 0x2, RZ ;  /* 0x0000000244517824 */ /* 0x000fe200078e00ff */
[----:B------:R-:W-:Y:S01]  /*6220*/  SEL R5, RZ, 0xffffffff, P1 ;  /* 0xffffffffff057807 */ /* 0x000fe20000800000 */
[----:B------:R-:W-:Y:S01]  /*6230*/  BSSY B1, `(.L_x_109) ;  /* 0x0000033000017945 */ /* 0x000fe20003800000 */
[----:B------:R-:W-:Y:S01]  /*6240*/  @!P4 LOP3.LUT P1, RZ, R63, 0xff, RZ, 0xc0, !PT ;  /* 0x000000ff3fffc812 */ /* 0x000fe2000782c0ff */
[----:B------:R-:W-:Y:S01]  /*6250*/  IMAD.MOV.U32 R39, RZ, RZ, 0x1 ;  /* 0x00000001ff277424 */ /* 0x000fe200078e00ff */
[----:B------:R-:W-:Y:S01]  /*6260*/  @!P4 SEL R0, RZ, 0xffffffff, P2 ;  /* 0xffffffffff00c807 */ /* 0x000fe20001000000 */
[C---:B------:R-:W-:Y:S01]  /*6270*/  IMAD R34, R30.reuse, 0x40, R33 ;  /* 0x000000401e227824 */ /* 0x040fe200078e0221 */
[----:B------:R-:W-:Y:S01]  /*6280*/  LOP3.LUT R75, R75, 0x1, RZ, 0x3c, !PT ;  /* 0x000000014b4b7812 */ /* 0x000fe200078e3cff */
[----:B------:R-:W-:Y:S01]  /*6290*/  IMAD.MOV.U32 R38, RZ, RZ, RZ ;  /* 0x000000ffff267224 */ /* 0x000fe200078e00ff */
[----:B------:R-:W-:Y:S02]  /*62a0*/  @P0 SEL R0, R5, R0, !P1 ;  /* 0x0000000005000207 */ /* 0x000fe40004800000 */
[----:B------:R-:W-:Y:S02]  /*62b0*/  CS2R R50, SRZ ;  /* 0x0000000000327805 */ /* 0x000fe4000001ff00 */
[----:B------:R-:W-:Y:S02]  /*62c0*/  LEA R78, R30, UR44, 0x3 ;  /* 0x0000002c1e4e7c11 */ /* 0x000fe4000f8e18ff */
[----:B------:R-:W-:Y:S02]  /*62d0*/  CS2R R48, SRZ ;  /* 0x0000000000307805 */ /* 0x000fe4000001ff00 */
[----:B------:R-:W-:Y:S02]  /*62e0*/  @!P4 LOP3.LUT R0, R0, 0x1, RZ, 0xc0, !PT ;  /* 0x000000010000c812 */ /* 0x000fe400078ec0ff */
[----:B------:R-:W-:Y:S02]  /*62f0*/  CS2R R42, SRZ ;  /* 0x00000000002a7805 */ /* 0x000fe4000001ff00 */
[----:B------:R-:W-:Y:S02]  /*6300*/  SHF.L.U32 R3, R74, 0x1f, RZ ;  /* 0x0000001f4a037819 */ /* 0x000fe400000006ff */
[----:B------:R-:W-:Y:S02]  /*6310*/  CS2R R40, SRZ ;  /* 0x0000000000287805 */ /* 0x000fe4000001ff00 */
[----:B------:R-:W-:Y:S01]  /*6320*/  ISETP.NE.U32.OR P6, PT, R0, 0x1, P4 ;  /* 0x000000010000780c */ /* 0x000fe200027c5470 */
[----:B------:R-:W-:Y:S01]  /*6330*/  VIADD R86, R81, UR44 ;  /* 0x0000002c51567c36 */ /* 0x000fe20008000000 */
[----:B------:R-:W-:Y:S02]  /*6340*/  SEL R0, RZ, 0xffffffff, P2 ;  /* 0xffffffffff007807 */ /* 0x000fe40001000000 */
[----:B------:R-:W-:Y:S02]  /*6350*/  LOP3.LUT P2, R79, R63, 0xff, RZ, 0xc0, !PT ;  /* 0x000000ff3f4f7812 */ /* 0x000fe4000784c0ff */
[----:B------:R-:W-:Y:S02]  /*6360*/  P2R R82, PR, RZ, 0x40 ;  /* 0x00000040ff527803 */ /* 0x000fe40000000000 */
[----:B------:R-:W-:Y:S04]  /*6370*/  @P3 SEL R0, R5, R0, !P2 ;  /* 0x0000000005003207 */ /* 0x000fe80005000000 */
[----:B------:R-:W-:Y:S02]  /*6380*/  LOP3.LUT R0, R0, 0x1, RZ, 0xc0, !PT ;  /* 0x0000000100007812 */ /* 0x000fe400078ec0ff */
[----:B------:R-:W-:Y:S02]  /*6390*/  @P6 SHF.L.U32 R2, R75, 0x1f, RZ ;  /* 0x0000001f4b026819 */ /* 0x000fe400000006ff */
[----:B------:R-:W-:Y:S02]  /*63a0*/  ISETP.NE.U32.AND P5, PT, R0, 0x1, PT ;  /* 0x000000010000780c */ /* 0x000fe40003fa5070 */
[----:B------:R-:W1:Y:S02]  /*63b0*/  @P6 SYNCS.PHASECHK.TRANS64.TRYWAIT P1, [UR44+0x30], R2 ;  /* 0x00003002ff0065a7 */ /* 0x000e64000802112c */
[----:B------:R-:W-:Y:S01]  /*63c0*/  P2R R84, PR, RZ, 0x20 ;  /* 0x00000020ff547803 */ /* 0x000fe20000000000 */
[----:B------:R2:W4:Y:S01]  /*63d0*/  SYNCS.PHASECHK.TRANS64.TRYWAIT P0, [R78+URZ+0xa0], R3 ;  /* 0x0000a0034e0075a7 */ /* 0x00052200080011ff */
[----:B-1----:R-:W-:Y:S01]  /*63e0*/  @P6 SEL R39, RZ, 0x1, !P1 ;  /* 0x00000001ff276807 */ /* 0x002fe20004800000 */
[----:B--2---:R-:W-:Y:S06]  /*63f0*/  @!P6 BRA `(.L_x_110) ;  /* 0x000000000058e947 */ /* 0x004fec0003800000 */
[C---:B------:R-:W-:Y:S01]  /*6400*/  VIADD R0, R86.reuse, 0x200 ;  /* 0x0000020056007836 */ /* 0x040fe20000000000 */
[----:B------:R-:W-:Y:S01]  /*6410*/  LOP3.LUT P6, RZ, R69, 0x40, RZ, 0xc0, !PT ;  /* 0x0000004045ff7812 */ /* 0x000fe200078cc0ff */
[----:B------:R-:W-:Y:S01]  /*6420*/  BSSY B0, `(.L_x_111) ;  /* 0x000000e000007945 */ /* 0x000fe20003800000 */
[----:B------:R-:W-:Y:S01]  /*6430*/  ISETP.NE.AND P2, PT, R39, RZ, PT ;  /* 0x000000ff2700720c */ /* 0x000fe20003f45270 */
[----:B------:R-:W-:Y:S01]  /*6440*/  @P5 VIADD R2, R86, 0x210 ;  /* 0x0000021056025836 */ /* 0x000fe20000000000 */
[----:B------:R-:W-:Y:S01]  /*6450*/  PLOP3.LUT P1, PT, PT, PT, PT, 0x8, 0x80 ;  /* 0x000000000080781c */ /* 0x000fe20003f2e170 */
[----:B------:R-:W-:Y:S01]  /*6460*/  IMAD.MOV.U32 R51, RZ, RZ, RZ ;  /* 0x000000ffff337224 */ /* 0x000fe200078e00ff */
[----:B------:R-:W-:Y:S02]  /*6470*/  @P5 PLOP3.LUT P1, PT, P6, PT, PT, 0x80, 0x8 ;  /* 0x000000000008581c */ /* 0x000fe4000372f070 */
[----:B------:R-:W-:Y:S02]  /*6480*/  CS2R R48, SRZ ;  /* 0x0000000000307805 */ /* 0x000fe4000001ff00 */
[----:B------:R-:W-:Y:S02]  /*6490*/  CS2R R42, SRZ ;  /* 0x00000000002a7805 */ /* 0x000fe4000001ff00 */
[----:B------:R-:W-:Y:S07]  /*64a0*/  CS2R R40, SRZ ;  /* 0x0000000000287805 */ /* 0x000fee000001ff00 */
[----:B------:R-:W-:Y:S01]  /*64b0*/  @P1 VIADD R2, R0, 0xfffffff0 ;  /* 0xfffffff000021836 */ /* 0x000fe20000000000 */
[----:B------:R-:W-:Y:S06]  /*64c0*/  @P2 BRA `(.L_x_112) ;  /* 0x00000000000c2947 */ /* 0x000fec0003800000 */
[----:B------:R-:W-:Y:S04]  /*64d0*/  SHF.L.U32 R5, R75, 0x1f, RZ ;  /* 0x0000001f4b057819 */ /* 0x000fe800000006ff */
[----:B------:R-:W1:Y:S02]  /*64e0*/  SYNCS.PHASECHK.TRANS64.TRYWAIT P1, [UR44+0x30], R5 ;  /* 0x00003005ff0075a7 */ /* 0x000e64000802112c */
[----:B-1----:R-:W-:Y:S05]  /*64f0*/  @!P1 BRA `(.L_x_113) ;  /* 0x0000003000249947 */ /* 0x002fea0003800000 */
.L_x_112:
[----:B------:R-:W-:Y:S05]  /*6500*/  BSYNC B0 ;  /* 0x0000000000007941 */ /* 0x000fea0003800000 */
.L_x_111:
[----:B------:R-:W-:Y:S01]  /*6510*/  ISETP.NE.AND P1, PT, R84, RZ, PT ;  /* 0x000000ff5400720c */ /* 0x000fe20003f25270 */
[----:B------:R-:W-:Y:S11]  /*6520*/  HFMA2 R38, -RZ, RZ, 0, 5.9604644775390625e-08 ;  /* 0x00000001ff267431 */ /* 0x000ff600000001ff */
[----:B------:R-:W-:Y:S01]  /*6530*/  @!UPT UIADD3 URZ, UPT, UPT, URZ, URZ, URZ ;  /* 0x000000fffffff290 */ /* 0x000fe2000fffe0ff */
[----:B------:R2:W1:Y:S04]  /*6540*/  @P1 LDS.128 R48, [R2] ;  /* 0x0000000002301984 */ /* 0x0004680000000c00 */
[----:B------:R2:W1:Y:S02]  /*6550*/  @P1 LDS.128 R40, [R81+UR44+0x200] ;  /* 0x0002002c51281984 */ /* 0x0004640008000c00 */
.L_x_110:
[----:B------:R-:W-:Y:S05]  /*6560*/  BSYNC B1 ;  /* 0x0000000000017941 */ /* 0x000fea0003800000 */
.L_x_109:
[----:B-1----:R-:W-:Y:S04]  /*6570*/  SHF.R.U32.HI R5, RZ, 0x15, R34 ;  /* 0x00000015ff057819 */ /* 0x002fe80000011622 */
[----:B------:R-:W-:Y:S01]  /*6580*/  LOP3.LUT P1, RZ, R5, 0x3, R70, 0x48, !PT ;  /* 0x0000000305ff7812 */ /* 0x000fe20007824846 */
[----:B------:R-:W-:Y:S01]  /*6590*/  @!UPT UIADD3 URZ, UPT, UPT, URZ, URZ, URZ ;  /* 0x000000fffffff290 */ /* 0x000fe2000fffe0ff */
[----:B----4-:R-:W-:Y:S11]  /*65a0*/  @P0 BRA `(.L_x_114) ;  /* 0x0000000000080947 */ /* 0x010ff60003800000 */
[----:B------:R-:W1:Y:S02]  /*65b0*/  SYNCS.PHASECHK.TRANS64.TRYWAIT P0, [R78+URZ+0xa0], R3 ;  /* 0x0000a0034e0075a7 */ /* 0x000e6400080011ff */
[----:B-1----:R-:W-:Y:S05]  /*65c0*/  @!P0 BRA `(.L_x_115) ;  /* 0x0000003000088947 */ /* 0x002fea0003800000 */
.L_x_114:
[----:B------:R-:W-:Y:S05]  /*65d0*/  @!P1 BRA `(.L_x_116) ;  /* 0x0000000000409947 */ /* 0x000fea0003800000 */
[----:B------:R-:W4:Y:S01]  /*65e0*/  LDCU.64 UR8, c[0x4][0x70] ;  /* 0x01000e00ff0877ac */ /* 0x000f220008000a00 */
[----:B-1----:R-:W-:Y:S01]  /*65f0*/  MOV R3, 0x0 ;  /* 0x0000000000037802 */ /* 0x002fe20000000f00 */
[----:B------:R-:W-:Y:S02]  /*6600*/  HFMA2 R12, -RZ, RZ, 0, 5.9604644775390625e-08 ;  /* 0x00000001ff0c7431 */ /* 0x000fe400000001ff */
[----:B------:R-:W-:Y:S02]  /*6610*/  IMAD.MOV.U32 R8, RZ, RZ, 0x192 ;  /* 0x00000192ff087424 */ /* 0x000fe400078e00ff */
[----:B------:R-:W-:Y:S01]  /*6620*/  IMAD.MOV.U32 R13, RZ, RZ, RZ ;  /* 0x000000ffff0d7224 */ /* 0x000fe200078e00ff */
[----:B------:R-:W1:Y:S01]  /*6630*/  LDCU.64 UR6, c[0x4][0x78] ;  /* 0x01000f00ff0677ac */ /* 0x000e620008000a00 */
[----:B--2---:R-:W2:Y:S01]  /*6640*/  LDC.64 R2, c[0x4][R3] ;  /* 0x0100000003027b82 */ /* 0x004ea20000000a00 */
[----:B------:R-:W5:Y:S01]  /*6650*/  LDCU.64 UR4, c[0x4][0x10] ;  /* 0x01000200ff0477ac */ /* 0x000f620008000a00 */
[----:B----4-:R-:W-:Y:S01]  /*6660*/  MOV R5, UR9 ;  /* 0x0000000900057c02 */ /* 0x010fe20008000f00 */
[----:B------:R-:W-:Y:S01]  /*6670*/  IMAD.U32 R4, RZ, RZ, UR8 ;  /* 0x00000008ff047e24 */ /* 0x000fe2000f8e00ff */
[----:B-1----:R-:W-:Y:S01]  /*6680*/  MOV R7, UR7 ;  /* 0x0000000700077c02 */ /* 0x002fe20008000f00 */
[----:B------:R-:W-:Y:S01]  /*6690*/  IMAD.U32 R6, RZ, RZ, UR6 ;  /* 0x00000006ff067e24 */ /* 0x000fe2000f8e00ff */
[----:B-----5:R-:W-:Y:S01]  /*66a0*/  MOV R11, UR5 ;  /* 0x00000005000b7c02 */ /* 0x020fe20008000f00 */
[----:B------:R-:W-:Y:S02]  /*66b0*/  IMAD.U32 R10, RZ, RZ, UR4 ;  /* 0x00000004ff0a7e24 */ /* 0x000fe4000f8e00ff */
[----:B------:R-:W-:Y:S07]  /*66c0*/  LEPC R20, `(.L_x_116) ;  /* 0x000000001014794e */ /* 0x000fee0000000000 */
[----:B--23--:R-:W-:Y:S05]  /*66d0*/  CALL.ABS.NOINC R2 ;  /* 0x0000000002007343 */ /* 0x00cfea0003c00000 */
.L_x_116:
[----:B------:R-:W-:Y:S05]  /*66e0*/  WARPSYNC.ALL ;  /* 0x0000000000007948 */ /* 0x000fea0003800000 */
[----:B------:R-:W-:Y:S01]  /*66f0*/  R2UR UR4, R34 ;  /* 0x00000000220472ca */ /* 0x000fe200000e0000 */
[--C-:B------:R-:W-:Y:S01]  /*6700*/  HADD2.F32 R20, -RZ, R40.reuse.H0_H0 ;  /* 0x20000028ff147230 */ /* 0x100fe20000004100 */
[----:B------:R-:W-:Y:S01]  /*6710*/  MOV R85, 0x10 ;  /* 0x0000001000557802 */ /* 0x000fe20000000f00 */
[----:B------:R-:W-:Y:S01]  /*6720*/  HADD2.F32 R21, -RZ, R40.H1_H1 ;  /* 0x30000028ff157230 */ /* 0x000fe20000004100 */
[----:B------:R-:W-:Y:S01]  /*6730*/  LOP3.LUT P6, RZ, R69, 0x40, RZ, 0xc0, !PT ;  /* 0x0000004045ff7812 */ /* 0x000fe200078cc0ff */
[----:B------:R-:W-:Y:S01]  /*6740*/  HADD2.F32 R36, -RZ, R41.H1_H1 ;  /* 0x30000029ff247230 */ /* 0x000fe20000004100 */
[----:B------:R-:W-:Y:S01]  /*6750*/  ISETP.NE.AND P0, PT, R76, RZ, PT ;  /* 0x000000ff4c00720c */ /* 0x000fe20003f05270 */
[----:B------:R-:W-:Y:S01]  /*6760*/  HADD2.F32 R37, -RZ, R43.H0_H0 ;  /* 0x2000002bff257230 */ /* 0x000fe20000004100 */
[----:B------:R-:W-:Y:S01]  /*6770*/  SEL R85, R85, 0xfffffff0, !P6 ;  /* 0xfffffff055557807 */ /* 0x000fe20007000000 */
[----:B------:R-:W-:Y:S03]  /*6780*/  BSSY.RECONVERGENT B0, `(.L_x_117) ;  /* 0x000004f000007945 */ /* 0x000fe60003800200 */
[----:B------:R-:W-:Y:S01]  /*6790*/  IADD3 R83, PT, PT, R86, R85, RZ ;  /* 0x0000005556537210 */ /* 0x000fe20007ffe0ff */
[----:B------:R-:W3:Y:S02]  /*67a0*/  LDTM.x16 R4, tmem[UR4] ;  /* 0x00000004000479ee */ /* 0x000ee40008240000 */
[C---:B---3--:R-:W-:Y:S01]  /*67b0*/  FMUL R0, R32.reuse, R4 ;  /* 0x0000000420007220 */ /* 0x048fe20000400000 */
[C---:B--2---:R-:W-:Y:S01]  /*67c0*/  FMUL R2, R32.reuse, R5 ;  /* 0x0000000520027220 */ /* 0x044fe20000400000 */
[C---:B-1----:R-:W-:Y:S01]  /*67d0*/  FMUL R3, R32.reuse, R6 ;  /* 0x0000000620037220 */ /* 0x042fe20000400000 */
[C---:B------:R-:W-:Y:S01]  /*67e0*/  FMUL R7, R32.reuse, R7 ;  /* 0x0000000720077220 */ /* 0x040fe20000400000 */
[C---:B------:R-:W-:Y:S01]  /*67f0*/  FFMA R0, R35.reuse, R20, R0 ;  /* 0x0000001423007223 */ /* 0x040fe20000000000 */
[----:B------:R-:W-:Y:S02]  /*6800*/  HADD2.F32 R20, -RZ, R41.H0_H0 ;  /* 0x20000029ff147230 */ /* 0x000fe40000004100 */
[C---:B------:R-:W-:Y:S01]  /*6810*/  FFMA R2, R35.reuse, R21, R2 ;  /* 0x0000001523027223 */ /* 0x040fe20000000002 */
[--C-:B------:R-:W-:Y:S02]  /*6820*/  HADD2.F32 R21, -RZ, R42.reuse.H0_H0 ;  /* 0x2000002aff157230 */ /* 0x100fe40000004100 */
[C---:B------:R-:W-:Y:S01]  /*6830*/  FMUL R4, R32.reuse, R8 ;  /* 0x0000000820047220 */ /* 0x040fe20000400000 */
[C---:B------:R-:W-:Y:S01]  /*6840*/  FMUL R5, R32.reuse, R9 ;  /* 0x0000000920057220 */ /* 0x040fe20000400000 */
[C---:B------:R-:W-:Y:S01]  /*6850*/  FFMA R3, R35.reuse, R20, R3 ;  /* 0x0000001423037223 */ /* 0x040fe20000000003 */
[----:B------:R-:W-:Y:S02]  /*6860*/  HADD2.F32 R20, -RZ, R42.H1_H1 ;  /* 0x3000002aff147230 */ /* 0x000fe40000004100 */
[C---:B------:R-:W-:Y:S01]  /*6870*/  FFMA R7, R35.reuse, R36, R7 ;  /* 0x0000002423077223 */ /* 0x040fe20000000007 */
[C---:B------:R-:W-:Y:S01]  /*6880*/  FMUL R6, R32.reuse, R10 ;  /* 0x0000000a20067220 */ /* 0x040fe20000400000 */
[----:B------:R-:W-:Y:S02]  /*6890*/  HADD2.F32 R36, -RZ, R43.H1_H1 ;  /* 0x3000002bff247230 */ /* 0x000fe40000004100 */
[C---:B------:R-:W-:Y:S01]  /*68a0*/  FMUL R11, R32.reuse, R11 ;  /* 0x0000000b200b7220 */ /* 0x040fe20000400000 */
[C---:B------:R-:W-:Y:S01]  /*68b0*/  FFMA R4, R35.reuse, R21, R4 ;  /* 0x0000001523047223 */ /* 0x040fe20000000004 */
[C---:B------:R-:W-:Y:S01]  /*68c0*/  FFMA R5, R35.reuse, R20, R5 ;  /* 0x0000001423057223 */ /* 0x040fe20000000005 */
[C---:B------:R-:W-:Y:S01]  /*68d0*/  FFMA R6, R35.reuse, R37, R6 ;  /* 0x0000002523067223 */ /* 0x040fe20000000006 */
[--C-:B------:R-:W-:Y:S02]  /*68e0*/  HADD2.F32 R20, -RZ, R48.reuse.H0_H0 ;  /* 0x20000030ff147230 */ /* 0x100fe40000004100 */
[C---:B------:R-:W-:Y:S01]  /*68f0*/  FFMA R11, R35.reuse, R36, R11 ;  /* 0x00000024230b7223 */ /* 0x040fe2000000000b */
[C---:B------:R-:W-:Y:S01]  /*6900*/  FMUL R8, R32.reuse, R12 ;  /* 0x0000000c20087220 */ /* 0x040fe20000400000 */
[----:B------:R-:W-:Y:S02]  /*6910*/  HADD2.F32 R36, -RZ, R48.H1_H1 ;  /* 0x30000030ff247230 */ /* 0x000fe40000004100 */
[C---:B------:R-:W-:Y:S01]  /*6920*/  FMUL R9, R32.reuse, R13 ;  /* 0x0000000d20097220 */ /* 0x040fe20000400000 */
[--C-:B------:R-:W-:Y:S02]  /*6930*/  HADD2.F32 R21, -RZ, R49.reuse.H0_H0 ;  /* 0x20000031ff157230 */ /* 0x100fe40000004100 */
[C---:B------:R-:W-:Y:S01]  /*6940*/  FMUL R10, R32.reuse, R14 ;  /* 0x0000000e200a7220 */ /* 0x040fe20000400000 */
[C---:B------:R-:W-:Y:S01]  /*6950*/  FFMA R8, R35.reuse, R20, R8 ;  /* 0x0000001423087223 */ /* 0x040fe20000000008 */
[----:B------:R-:W-:Y:S02]  /*6960*/  HADD2.F32 R20, -RZ, R49.H1_H1 ;  /* 0x30000031ff147230 */ /* 0x000fe40000004100 */
[C---:B------:R-:W-:Y:S01]  /*6970*/  FFMA R9, R35.reuse, R36, R9 ;  /* 0x0000002423097223 */ /* 0x040fe20000000009 */
[C---:B------:R-:W-:Y:S01]  /*6980*/  FMUL R15, R32.reuse, R15 ;  /* 0x0000000f200f7220 */ /* 0x040fe20000400000 */
[C---:B------:R-:W-:Y:S01]  /*6990*/  FFMA R10, R35.reuse, R21, R10 ;  /* 0x00000015230a7223 */ /* 0x040fe2000000000a */
[--C-:B------:R-:W-:Y:S02]  /*69a0*/  HADD2.F32 R21, -RZ, R50.reuse.H0_H0 ;  /* 0x20000032ff157230 */ /* 0x100fe40000004100 */
[C---:B------:R-:W-:Y:S01]  /*69b0*/  FMUL R12, R32.reuse, R16 ;  /* 0x00000010200c7220 */ /* 0x040fe20000400000 */
[----:B------:R-:W-:Y:S02]  /*69c0*/  HADD2.F32 R36, -RZ, R50.H1_H1 ;  /* 0x30000032ff247230 */ /* 0x000fe40000004100 */
[C---:B------:R-:W-:Y:S01]  /*69d0*/  FFMA R15, R35.reuse, R20, R15 ;  /* 0x00000014230f7223 */ /* 0x040fe2000000000f */
[C---:B------:R-:W-:Y:S01]  /*69e0*/  FMUL R13, R32.reuse, R17 ;  /* 0x00000011200d7220 */ /* 0x040fe20000400000 */
[--C-:B------:R-:W-:Y:S02]  /*69f0*/  HADD2.F32 R37, -RZ, R51.reuse.H0_H0 ;  /* 0x20000033ff257230 */ /* 0x100fe40000004100 */
[C---:B------:R-:W-:Y:S01]  /*6a00*/  FMUL R14, R32.reuse, R18 ;  /* 0x00000012200e7220 */ /* 0x040fe20000400000 */
[----:B------:R-:W-:Y:S02]  /*6a10*/  HADD2.F32 R20, -RZ, R51.H1_H1 ;  /* 0x30000033ff147230 */ /* 0x000fe40000004100 */
[----:B------:R-:W-:Y:S01]  /*6a20*/  FMUL R19, R32, R19 ;  /* 0x0000001320137220 */ /* 0x000fe20000400000 */
[----:B------:R-:W-:Y:S01]  /*6a30*/  F2FP.F16.F32.PACK_AB R44, R2, R0 ;  /* 0x00000000022c723e */ /* 0x000fe200000000ff */
[----:B------:R-:W-:Y:S01]  /*6a40*/  FFMA R12, R35, R21, R12 ;  /* 0x00000015230c7223 */ /* 0x000fe2000000000c */
[----:B------:R-:W-:Y:S01]  /*6a50*/  F2FP.F16.F32.PACK_AB R45, R7, R3 ;  /* 0x00000003072d723e */ /* 0x000fe200000000ff */
[----:B------:R-:W-:Y:S01]  /*6a60*/  FFMA R13, R35, R36, R13 ;  /* 0x00000024230d7223 */ /* 0x000fe2000000000d */
[----:B------:R-:W-:Y:S01]  /*6a70*/  F2FP.F16.F32.PACK_AB R46, R5, R4 ;  /* 0x00000004052e723e */ /* 0x000fe200000000ff */
[----:B------:R-:W-:Y:S01]  /*6a80*/  FFMA R14, R35, R37, R14 ;  /* 0x00000025230e7223 */ /* 0x000fe2000000000e */
[----:B------:R-:W-:Y:S01]  /*6a90*/  F2FP.F16.F32.PACK_AB R47, R11, R6 ;  /* 0x000000060b2f723e */ /* 0x000fe200000000ff */
[----:B------:R-:W-:Y:S01]  /*6aa0*/  FFMA R19, R35, R20, R19 ;  /* 0x0000001423137223 */ /* 0x000fe20000000013 */
[----:B------:R-:W-:Y:S02]  /*6ab0*/  F2FP.F16.F32.PACK_AB R88, R9, R8 ;  /* 0x000000080958723e */ /* 0x000fe400000000ff */
[----:B------:R-:W-:Y:S01]  /*6ac0*/  F2FP.F16.F32.PACK_AB R89, R15, R10 ;  /* 0x0000000a0f59723e */ /* 0x000fe200000000ff */
[----:B------:R1:W-:Y:S01]  /*6ad0*/  STS.128 [R81+UR44+0x200], R44 ;  /* 0x0002002c51007988 */ /* 0x0003e20008000c2c */
[----:B------:R-:W-:Y:S02]  /*6ae0*/  F2FP.F16.F32.PACK_AB R90, R13, R12 ;  /* 0x0000000c0d5a723e */ /* 0x000fe400000000ff */
[----:B------:R-:W-:Y:S05]  /*6af0*/  F2FP.F16.F32.PACK_AB R91, R19, R14 ;  /* 0x0000000e135b723e */ /* 0x000fea00000000ff */
[----:B------:R1:W-:Y:S01]  /*6b00*/  STS.128 [R83+0x200], R88 ;  /* 0x0002005853007388 */ /* 0x0003e20000000c00 */
[----:B------:R-:W-:Y:S01]  /*6b10*/  @!PT LDS RZ, [RZ] ;  /* 0x00000000fffff984 */ /* 0x000fe20000000800 */
[----:B------:R-:W-:Y:S01]  /*6b20*/  @!PT LDS RZ, [RZ] ;  /* 0x00000000fffff984 */ /* 0x000fe20000000800 */
[----:B------:R-:W-:Y:S01]  /*6b30*/  @!PT LDS RZ, [RZ] ;  /* 0x00000000fffff984 */ /* 0x000fe20000000800 */
[----:B------:R-:W-:Y:S01]  /*6b40*/  @!PT LDS RZ, [RZ] ;  /* 0x00000000fffff984 */ /* 0x000fe20000000800 */
[----:B------:R2:W-:Y:S07]  /*6b50*/  MEMBAR.ALL.CTA ;  /* 0x0000000000007992 */ /* 0x0005ee0000008000 */
[----:B--2---:R-:W2:Y:S02]  /*6b60*/  FENCE.VIEW.ASYNC.S ;  /* 0x00000000000073c6 */ /* 0x004ea40000000000 */
[----:B--2---:R-:W-:Y:S06]  /*6b70*/  BAR.SYNC.DEFER_BLOCKING 0x1, 0x80 ;  /* 0x0042000000007b1d */ /* 0x004fec0000010000 */
[----:B------:R-:W-:Y:S05]  /*6b80*/  @P0 BRA `(.L_x_118) ;  /* 0x0000000000380947 */ /* 0x000fea0003800000 */
[----:B------:R-:W-:Y:S02]  /*6b90*/  UIADD3 UR4, UPT, UPT, UR44, 0x200, URZ ;  /* 0x000002002c047890 */ /* 0x000fe4000fffe0ff */
[----:B------:R-:W-:Y:S01]  /*6ba0*/  UIADD3 UR8, UP0, UPT, UR50, 0x680, URZ ;  /* 0x0000068032087890 */ /* 0x000fe2000ff1e0ff */
[----:B------:R-:W-:Y:S01]  /*6bb0*/  UMOV UR43, UR36 ;  /* 0x00000024002b7c82 */ /* 0x000fe20008000000 */
[----:B------:R-:W-:Y:S02]  /*6bc0*/  UIADD3 UR5, UPT, UPT, UR41, 0x40, URZ ;  /* 0x0000004029057890 */ /* 0x000fe4000fffe0ff */
[----:B------:R-:W-:Y:S01]  /*6bd0*/  MOV R71, UR4 ;  /* 0x0000000400477c02 */ /* 0x000fe20008000f00 */
[----:B------:R-:W-:Y:S02]  /*6be0*/  UIADD3.X UR9, UPT, UPT, URZ, UR51, URZ, UP0, !UPT ;  /* 0x00000033ff097290 */ /* 0x000fe400087fe4ff */
[----:B------:R-:W-:Y:S01]  /*6bf0*/  UIADD3 UR4, UPT, UPT, UR44, 0xa00, URZ ;  /* 0x00000a002c047890 */ /* 0x000fe2000fffe0ff */
[----:B------:R-:W-:Y:S01]  /*6c00*/  R2UR UR40, R71 ;  /* 0x00000000472872ca */ /* 0x000fe200000e0000 */
[----:B------:R-:W-:Y:S01]  /*6c10*/  UMOV UR6, UR42 ;  /* 0x0000002a00067c82 */ /* 0x000fe20008000000 */
[----:B------:R-:W-:Y:S11]  /*6c20*/  UMOV UR7, UR36 ;  /* 0x0000002400077c82 */ /* 0x000ff60008000000 */
[----:B------:R2:W-:Y:S01]  /*6c30*/  UTMASTG.3D [UR40], [UR8] ;  /* 0x00000028080073b5 */ /* 0x0005e20008010000 */
[----:B------:R2:W-:Y:S01]  /*6c40*/  UTMASTG.3D [UR4], [UR8] ;  /* 0x00000004080073b5 */ /* 0x0005e20008010000 */
[----:B------:R0:W-:Y:S01]  /*6c50*/  UTMACMDFLUSH ;  /* 0x00000000000079b7 */ /* 0x0001e20000000000 */
[----:B--2---:R-:W-:Y:S04]  /*6c60*/  DEPBAR.LE SB0, 0x1 ;  /* 0x000080400000791a */ /* 0x004fe80000000000 */
.L_x_118:
[----:B------:R-:W-:Y:S05]  /*6c70*/  BSYNC.RECONVERGENT B0 ;  /* 0x0000000000007941 */ /* 0x000fea0003800200 */
.L_x_117:
[----:B------:R-:W-:Y:S01]  /*6c80*/  BAR.SYNC.DEFER_BLOCKING 0x1, 0x80 ;  /* 0x0042000000007b1d */ /* 0x000fe20000010000 */
[----:B------:R-:W-:Y:S01]  /*6c90*/  ISETP.NE.AND P1, PT, R82, RZ, PT ;  /* 0x000000ff5200720c */ /* 0x000fe20003f25270 */
[----:B------:R-:W-:Y:S01]  /*6ca0*/  UISETP.NE.AND UP0, UPT, UR45, URZ, UPT ;  /* 0x000000ff2d00728c */ /* 0x000fe2000bf05270 */
[----:B------:R-:W-:Y:S11]  /*6cb0*/  LEA R3, R38, UR44, 0x3 ;  /* 0x0000002c26037c11 */ /* 0x000ff6000f8e18ff */
[----:B------:R-:W-:Y:S01]  /*6cc0*/  @P1 SHF.L.U32 R2, R75, 0x1f, RZ ;  /* 0x0000001f4b021819 */ /* 0x000fe200000006ff */
[----:B------:R-:W-:Y:S06]  /*6cd0*/  BRA.U !UP0, `(.L_x_119) ;  /* 0x0000000108247547 */ /* 0x000fec000b800000 */
[----:B------:R-:W-:Y:S01]  /*6ce0*/  IMAD.U32 R5, RZ, RZ, UR48 ;  /* 0x00000030ff057e24 */ /* 0x000fe2000f8e00ff */
[----:B------:R-:W-:Y:S01]  /*6cf0*/  MOV R0, UR37 ;  /* 0x0000002500007c02 */ /* 0x000fe20008000f00 */
[----:B------:R-:W-:Y:S03]  /*6d00*/  UIADD3 UR48, UPT, UPT, UR48, 0x1, URZ ;  /* 0x0000000130307890 */ /* 0x000fe6000fffe0ff */
[----:B------:R-:W-:Y:S01]  /*6d10*/  @P1 LEA R5, R5, UR44, 0x3 ;  /* 0x0000002c05051c11 */ /* 0x000fe2000f8e18ff */
[----:B------:R-:W-:Y:S04]  /*6d20*/  UISETP.NE.AND UP0, UPT, UR48, 0x4, UPT ;  /* 0x000000043000788c */ /* 0x000fe8000bf05270 */
[----:B------:R-:W-:Y:S01]  /*6d30*/  @P1 VIADD R5, R5, 0x50 ;  /* 0x0000005005051836 */ /* 0x000fe20000000000 */
[----:B------:R-:W-:Y:S04]  /*6d40*/  USEL UR48, UR48, URZ, UP0 ;  /* 0x000000ff30307287 */ /* 0x000fe80008000000 */
[----:B------:R-:W-:Y:S04]  /*6d50*/  @P1 PRMT R0, R0, 0x654, R5 ;  /* 0x0000065400001816 */ /* 0x000fe80000000005 */
[----:B------:R2:W-:Y:S04]  /*6d60*/  @P1 SYNCS.ARRIVE.TRANS64.RED.A1T0 RZ, [R0+URZ], RZ ;  /* 0x000000ff00ff19a7 */ /* 0x0005e800081004ff */
.L_x_119:
[----:B------:R-:W3:Y:S01]  /*6d70*/  @P1 SYNCS.PHASECHK.TRANS64.TRYWAIT P0, [R3+URZ+0x30], R2 ;  /* 0x00003002030015a7 */ /* 0x000ee200080011ff */
[----:B------:R-:W-:Y:S01]  /*6d80*/  BSSY B1, `(.L_x_120) ;  /* 0x0000012000017945 */ /* 0x000fe20003800000 */
[----:B---3--:R-:W-:Y:S03]  /*6d90*/  @P1 SEL R39, RZ, 0x1, !P0 ;  /* 0x00000001ff271807 */ /* 0x008fe60004000000 */
[----:B------:R-:W-:Y:S05]  /*6da0*/  @!P1 BRA `(.L_x_121) ;  /* 0x00000000003c9947 */ /* 0x000fea0003800000 */
[----:B------:R-:W-:Y:S01]  /*6db0*/  ISETP.NE.AND P1, PT, R84, RZ, PT ;  /* 0x000000ff5400720c */ /* 0x000fe20003f25270 */
[----:B------:R-:W-:Y:S01]  /*6dc0*/  BSSY B0, `(.L_x_122) ;  /* 0x0000009000007945 */ /* 0x000fe20003800000 */
[----:B------:R-:W-:Y:S11]  /*6dd0*/  ISETP.NE.AND P0, PT, R39, RZ, PT ;  /* 0x000000ff2700720c */ /* 0x000ff60003f05270 */
[----:B------:R-:W-:Y:S05]  /*6de0*/  @P1 IMAD R4, R38, 0x1000, R81 ;  /* 0x0000100026041824 */ /* 0x000fea00078e0251 */
[----:B------:R-:W-:Y:S05]  /*6df0*/  @P1 IADD3 R2, PT, PT, R4, UR44, RZ ;  /* 0x0000002c04021c10 */ /* 0x000fea000fffe0ff */
[----:B------:R-:W-:Y:S01]  /*6e00*/  @P1 IMAD.IADD R2, R85, 0x1, R2 ;  /* 0x0000000155021824 */ /* 0x000fe200078e0202 */
[----:B------:R-:W-:Y:S06]  /*6e10*/  @P0 BRA `(.L_x_123) ;  /* 0x00000000000c0947 */ /* 0x000fec0003800000 */
[----:B--2---:R-:W-:Y:S04]  /*6e20*/  SHF.L.U32 R0, R75, 0x1f, RZ ;  /* 0x0000001f4b007819 */ /* 0x004fe800000006ff */
[----:B------:R-:W2:Y:S02]  /*6e30*/  SYNCS.PHASECHK.TRANS64.TRYWAIT P0, [R3+URZ+0x30], R0 ;  /* 0x00003000030075a7 */ /* 0x000ea400080011ff */
[----:B--2---:R-:W-:Y:S05]  /*6e40*/  @!P0 BRA `(.L_x_124) ;  /* 0x0000002400fc8947 */ /* 0x004fea0003800000 */
.L_x_123:
[----:B------:R-:W-:Y:S05]  /*6e50*/  BSYNC B0 ;  /* 0x0000000000007941 */ /* 0x000fea0003800000 */
.L_x_122:
[----:B------:R-:W-:Y:S02]  /*6e60*/  ISETP.NE.AND P0, PT, R84, RZ, PT ;  /* 0x000000ff5400720c */ /* 0x000fe40003f05270 */
[----:B------:R-:W-:Y:S11]  /*6e70*/  IADD3 R38, PT, PT, R38, 0x1, RZ ;  /* 0x0000000126267810 */ /* 0x000ff60007ffe0ff */
[----:B------:R3:W4:Y:S04]  /*6e80*/  @P0 LDS.128 R40, [R4+UR44+0x200] ;  /* 0x0002002c04280984 */ /* 0x0007280008000c00 */
[----:B------:R3:W1:Y:S02]  /*6e90*/  @P0 LDS.128 R48, [R2+0x200] ;  /* 0x0002000002300984 */ /* 0x0006640000000c00 */
.L_x_121:
[----:B------:R-:W-:Y:S05]  /*6ea0*/  BSYNC B1 ;  /* 0x0000000000017941 */ /* 0x000fea0003800000 */
.L_x_120:
[----:B--2---:R-:W-:Y:S05]  /*6eb0*/  VIADD R3, R34, 0x10 ;  /* 0x0000001022037836 */ /* 0x004fea0000000000 */
[----:B------:R-:W-:Y:S04]  /*6ec0*/  SHF.R.U32.HI R3, RZ, 0x15, R3 ;  /* 0x00000015ff037819 */ /* 0x000fe80000011603 */
[----:B------:R-:W-:Y:S11]  /*6ed0*/  LOP3.LUT P0, RZ, R3, 0x3, R70, 0x48, !PT ;  /* 0x0000000303ff7812 */ /* 0x000ff60007804846 */
[----:B------:R-:W-:Y:S02]  /*6ee0*/  @!UPT UIADD3 URZ, UPT, UPT, URZ, URZ, URZ ;  /* 0x000000fffffff290 */ /* 0x000fe4000fffe0ff */
[----:B------:R-:W-:Y:S05]  /*6ef0*/  @!P0 BRA `(.L_x_125) ;  /* 0x0000000000408947 */ /* 0x000fea0003800000 */
[----:B------:R-:W2:Y:S01]  /*6f00*/  LDCU.64 UR8, c[0x4][0x70] ;  /* 0x01000e00ff0877ac */ /* 0x000ea20008000a00 */
[----:B------:R-:W-:Y:S01]  /*6f10*/  MOV R3, 0x0 ;  /* 0x0000000000037802 */ /* 0x000fe20000000f00 */
[----:B------:R-:W-:Y:S02]  /*6f20*/  HFMA2 R12, -RZ, RZ, 0, 5.9604644775390625e-08 ;  /* 0x00000001ff0c7431 */ /* 0x000fe400000001ff */
[----:B------:R-:W-:Y:S02]  /*6f30*/  IMAD.MOV.U32 R8, RZ, RZ, 0x192 ;  /* 0x00000192ff087424 */ /* 0x000fe400078e00ff */
[----:B------:R-:W-:Y:S01]  /*6f40*/  IMAD.MOV.U32 R13, RZ, RZ, RZ ;  /* 0x000000ffff0d7224 */ /* 0x000fe200078e00ff */
[----:B------:R-:W5:Y:S01]  /*6f50*/  LDCU.64 UR6, c[0x4][0x78] ;  /* 0x01000f00ff0677ac */ /* 0x000f620008000a00 */
[----:B---3--:R-:W3:Y:S01]  /*6f60*/  LDC.64 R2, c[0x4][R3] ;  /* 0x0100000003027b82 */ /* 0x008ee20000000a00 */
[----:B------:R-:W4:Y:S01]  /*6f70*/  LDCU.64 UR4, c[0x4][0x10] ;  /* 0x01000200ff0477ac */ /* 0x000f220008000a00 */
[----:B--2---:R-:W-:Y:S01]  /*6f80*/  MOV R5, UR9 ;  /* 0x0000000900057c02 */ /* 0x004fe20008000f00 */
[----:B------:R-:W-:Y:S01]  /*6f90*/  IMAD.U32 R4, RZ, RZ, UR8 ;  /* 0x00000008ff047e24 */ /* 0x000fe2000f8e00ff */
[----:B-----5:R-:W-:Y:S01]  /*6fa0*/  MOV R7, UR7 ;  /* 0x0000000700077c02 */ /* 0x020fe20008000f00 */
[----:B------:R-:W-:Y:S01]  /*6fb0*/  IMAD.U32 R6, RZ, RZ, UR6 ;  /* 0x00000006ff067e24 */ /* 0x000fe2000f8e00ff */
[----:B----4-:R-:W-:Y:S01]  /*6fc0*/  MOV R11, UR5 ;  /* 0x00000005000b7c02 */ /* 0x010fe20008000f00 */
[----:B------:R-:W-:Y:S02]  /*6fd0*/  IMAD.U32 R10, RZ, RZ, UR4 ;  /* 0x00000004ff0a7e24 */ /* 0x000fe4000f8e00ff */
[----:B------:R-:W-:Y:S07]  /*6fe0*/  LEPC R20, `(.L_x_125) ;  /* 0x000000001014794e */ /* 0x000fee0000000000 */
[----:B-1-3--:R-:W-:Y:S05]  /*6ff0*/  CALL.ABS.NOINC R2 ;  /* 0x0000000002007343 */ /* 0x00afea0003c00000 */
.L_x_125:
[----:B------:R-:W-:Y:S01]  /*7000*/  ISETP.NE.AND P6, PT, R82, RZ, PT ;  /* 0x000000ff5200720c */ /* 0x000fe20003fc5270 */
[----:B------:R-:W-:Y:S05]  /*7010*/  WARPSYNC.ALL ;  /* 0x0000000000007948 */ /* 0x000fea0003800000 */
[----:B------:R-:W-:Y:S01]  /*7020*/  R2UR UR4, R34 ;  /* 0x00000000220472ca */ /* 0x000fe200000e0000 */
[--C-:B----4-:R-:W-:Y:S01]  /*7030*/  HADD2.F32 R20, -RZ, R40.reuse.H0_H0 ;  /* 0x20000028ff147230 */ /* 0x110fe20000004100 */
[----:B------:R-:W-:Y:S01]  /*7040*/  ISETP.NE.AND P0, PT, R76, RZ, PT ;  /* 0x000000ff4c00720c */ /* 0x000fe20003f05270 */
[----:B------:R-:W-:Y:S01]  /*7050*/  HADD2.F32 R21, -RZ, R40.H1_H1 ;  /* 0x30000028ff157230 */ /* 0x000fe20000004100 */
[----:B------:R-:W-:Y:S01]  /*7060*/  MOV R86, UR48 ;  /* 0x0000003000567c02 */ /* 0x000fe20008000f00 */
[--C-:B------:R-:W-:Y:S01]  /*7070*/  HADD2.F32 R36, -RZ, R41.reuse.H1_H1 ;  /* 0x30000029ff247230 */ /* 0x100fe20000004100 */
[----:B------:R-:W-:Y:S01]  /*7080*/  MOV R87, UR37 ;  /* 0x0000002500577c02 */ /* 0x000fe20008000f00 */
[----:B-1----:R-:W-:Y:S01]  /*7090*/  HADD2.F32 R37, -RZ, R48.H0_H0 ;  /* 0x20000030ff257230 */ /* 0x002fe20000004100 */
[----:B------:R-:W-:Y:S01]  /*70a0*/  @P6 LEA R86, R86, UR44, 0x3 ;  /* 0x0000002c56566c11 */ /* 0x000fe2000f8e18ff */
[----:B------:R-:W-:Y:S01]  /*70b0*/  BSSY.RECONVERGENT B0, `(.L_x_126) ;  /* 0x0000052000007945 */ /* 0x000fe20003800200 */
[----:B------:R-:W-:Y:S02]  /*70c0*/  @P6 SHF.L.U32 R92, R75, 0x1f, RZ ;  /* 0x0000001f4b5c6819 */ /* 0x000fe400000006ff */
[----:B------:R-:W-:Y:S01]  /*70d0*/  @P6 IADD3 R86, PT, PT, R86, 0x50, RZ ;  /* 0x0000005056566810 */ /* 0x000fe20007ffe0ff */
[----:B---3--:R-:W1:Y:S03]  /*70e0*/  LDTM.x16 R4, tmem[UR4+0x10] ;  /* 0x00001004000479ee */ /* 0x008e660008240000 */
[----:B------:R-:W-:Y:S02]  /*70f0*/  @P6 PRMT R86, R87, 0x654, R86 ;  /* 0x0000065457566816 */ /* 0x000fe40000000056 */
[----:B------:R-:W-:Y:S01]  /*7100*/  LEA R87, R38, UR44, 0x3 ;  /* 0x0000002c26577c11 */ /* 0x000fe2000f8e18ff */
[C---:B-1----:R-:W-:Y:S01]  /*7110*/  FMUL R0, R32.reuse, R4 ;  /* 0x0000000420007220 */ /* 0x042fe20000400000 */
[C---:B------:R-:W-:Y:S01]  /*7120*/  FMUL R2, R32.reuse, R5 ;  /* 0x0000000520027220 */ /* 0x040fe20000400000 */
[C---:B------:R-:W-:Y:S01]  /*7130*/  FMUL R3, R32.reuse, R6 ;  /* 0x0000000620037220 */ /* 0x040fe20000400000 */
[C---:B------:R-:W-:Y:S01]  /*7140*/  FMUL R7, R32.reuse, R7 ;  /* 0x0000000720077220 */ /* 0x040fe20000400000 */
[C---:B------:R-:W-:Y:S01]  /*7150*/  FFMA R0, R35.reuse, R20, R0 ;  /* 0x0000001423007223 */ /* 0x040fe20000000000 */
[----:B------:R-:W-:Y:S02]  /*7160*/  HADD2.F32 R20, -RZ, R41.H0_H0 ;  /* 0x20000029ff147230 */ /* 0x000fe40000004100 */
[C---:B------:R-:W-:Y:S01]  /*7170*/  FFMA R2, R35.reuse, R21, R2 ;  /* 0x0000001523027223 */ /* 0x040fe20000000002 */
[C---:B------:R-:W-:Y:S01]  /*7180*/  FMUL R4, R32.reuse, R8 ;  /* 0x0000000820047220 */ /* 0x040fe20000400000 */
[C---:B------:R-:W-:Y:S01]  /*7190*/  FMUL R5, R32.reuse, R9 ;  /* 0x0000000920057220 */ /* 0x040fe20000400000 */
[--C-:B------:R-:W-:Y:S02]  /*71a0*/  HADD2.F32 R21, -RZ, R43.reuse.H0_H0 ;  /* 0x2000002bff157230 */ /* 0x100fe40000004100 */
[C---:B------:R-:W-:Y:S01]  /*71b0*/  FFMA R3, R35.reuse, R20, R3 ;  /* 0x0000001423037223 */ /* 0x040fe20000000003 */
[--C-:B------:R-:W-:Y:S02]  /*71c0*/  HADD2.F32 R20, -RZ, R42.reuse.H0_H0 ;  /* 0x2000002aff147230 */ /* 0x100fe40000004100 */
[C---:B------:R-:W-:Y:S01]  /*71d0*/  FFMA R7, R35.reuse, R36, R7 ;  /* 0x0000002423077223 */ /* 0x040fe20000000007 */
[C---:B------:R-:W-:Y:S01]  /*71e0*/  FMUL R6, R32.reuse, R10 ;  /* 0x0000000a20067220 */ /* 0x040fe20000400000 */
[----:B------:R-:W-:Y:S02]  /*71f0*/  HADD2.F32 R36, -RZ, R43.H1_H1 ;  /* 0x3000002bff247230 */ /* 0x000fe40000004100 */
[C---:B------:R-:W-:Y:S01]  /*7200*/  FMUL R11, R32.reuse, R11 ;  /* 0x0000000b200b7220 */ /* 0x040fe20000400000 */
[C---:B------:R-:W-:Y:S01]  /*7210*/  FFMA R4, R35.reuse, R20, R4 ;  /* 0x0000001423047223 */ /* 0x040fe20000000004 */
[----:B------:R-:W-:Y:S02]  /*7220*/  HADD2.F32 R20, -RZ, R42.H1_H1 ;  /* 0x3000002aff147230 */ /* 0x000fe40000004100 */
[C---:B------:R-:W-:Y:S01]  /*7230*/  FMUL R8, R32.reuse, R12 ;  /* 0x0000000c20087220 */ /* 0x040fe20000400000 */
[C---:B------:R-:W-:Y:S01]  /*7240*/  FMUL R9, R32.reuse, R13 ;  /* 0x0000000d20097220 */ /* 0x040fe20000400000 */
[C---:B------:R-:W-:Y:S01]  /*7250*/  FMUL R10, R32.reuse, R14 ;  /* 0x0000000e200a7220 */ /* 0x040fe20000400000 */
[C---:B------:R-:W-:Y:S01]  /*7260*/  FMUL R15, R32.reuse, R15 ;  /* 0x0000000f200f7220 */ /* 0x040fe20000400000 */
[C---:B------:R-:W-:Y:S01]  /*7270*/  FFMA R5, R35.reuse, R20, R5 ;  /* 0x0000001423057223 */ /* 0x040fe20000000005 */
[----:B------:R-:W-:Y:S02]  /*7280*/  HADD2.F32 R20, -RZ, R48.H1_H1 ;  /* 0x30000030ff147230 */ /* 0x000fe40000004100 */
[C---:B------:R-:W-:Y:S01]  /*7290*/  FFMA R6, R35.reuse, R21, R6 ;  /* 0x0000001523067223 */ /* 0x040fe20000000006 */
[C---:B------:R-:W-:Y:S01]  /*72a0*/  FFMA R11, R35.reuse, R36, R11 ;  /* 0x00000024230b7223 */ /* 0x040fe2000000000b */
[C---:B------:R-:W-:Y:S01]  /*72b0*/  FFMA R8, R35.reuse, R37, R8 ;  /* 0x0000002523087223 */ /* 0x040fe20000000008 */
[--C-:B------:R-:W-:Y:S02]  /*72c0*/  HADD2.F32 R21, -RZ, R49.reuse.H0_H0 ;  /* 0x20000031ff157230 */ /* 0x100fe40000004100 */
[C---:B------:R-:W-:Y:S01]  /*72d0*/  FFMA R9, R35.reuse, R20, R9 ;  /* 0x0000001423097223 */ /* 0x040fe20000000009 */
[----:B------:R-:W-:Y:S02]  /*72e0*/  HADD2.F32 R20, -RZ, R49.H1_H1 ;  /* 0x30000031ff147230 */ /* 0x000fe40000004100 */
[C---:B------:R-:W-:Y:S01]  /*72f0*/  FMUL R12, R32.reuse, R16 ;  /* 0x00000010200c7220 */ /* 0x040fe20000400000 */
[C---:B------:R-:W-:Y:S01]  /*7300*/  FMUL R13, R32.reuse, R17 ;  /* 0x00000011200d7220 */ /* 0x040fe20000400000 */
[C---:B------:R-:W-:Y:S01]  /*7310*/  FFMA R10, R35.reuse, R21, R10 ;  /* 0x00000015230a7223 */ /* 0x040fe2000000000a */
[--C-:B------:R-:W-:Y:S02]  /*7320*/  HADD2.F32 R21, -RZ, R50.reuse.H0_H0 ;  /* 0x20000032ff157230 */ /* 0x100fe40000004100 */
[C---:B------:R-:W-:Y:S01]  /*7330*/  FFMA R15, R35.reuse, R20, R15 ;  /* 0x00000014230f7223 */ /* 0x040fe2000000000f */
[----:B------:R-:W-:Y:S02]  /*7340*/  HADD2.F32 R20, -RZ, R50.H1_H1 ;  /* 0x30000032ff147230 */ /* 0x000fe40000004100 */
[C---:B------:R-:W-:Y:S01]  /*7350*/  FMUL R14, R32.reuse, R18 ;  /* 0x00000012200e7220 */ /* 0x040fe20000400000 */
[--C-:B------:R-:W-:Y:S02]  /*7360*/  HADD2.F32 R37, -RZ, R51.reuse.H0_H0 ;  /* 0x20000033ff257230 */ /* 0x100fe40000004100 */
[----:B------:R-:W-:Y:S01]  /*7370*/  FMUL R19, R32, R19 ;  /* 0x0000001320137220 */ /* 0x000fe20000400000 */
[----:B------:R-:W-:Y:S01]  /*7380*/  HADD2.F32 R36, -RZ, R51.H1_H1 ;  /* 0x30000033ff247230 */ /* 0x000fe20000004100 */
        /* <DEDUP_REMOVED lines=22> */
[----:B------:R-:W-:Y:S02]  /*74f0*/  UIADD3 UR12, UP0, UPT, UR50, 0x680, URZ ;  /* 0x00000680320c7890 */ /* 0x000fe4000ff1e0ff */
[----:B------:R-:W-:Y:S02]  /*7500*/  UIADD3 UR9, UPT, UPT, UR41, 0x10, URZ ;  /* 0x0000001029097890 */ /* 0x000fe4000fffe0ff */
[----:B------:R-:W-:Y:S02]  /*7510*/  UIADD3 UR8, UPT, UPT, UR44, 0x1200, URZ ;  /* 0x000012002c087890 */ /* 0x000fe4000fffe0ff */
[----:B------:R-:W-:Y:S01]  /*7520*/  UIADD3.X UR13, UPT, UPT, URZ, UR51, URZ, UP0, !UPT ;  /* 0x00000033ff0d7290 */ /* 0x000fe200087fe4ff */
[----:B------:R-:W-:Y:S01]  /*7530*/  UMOV UR10, UR42 ;  /* 0x0000002a000a7c82 */ /* 0x000fe20008000000 */
[----:B------:R-:W-:Y:S01]  /*7540*/  UMOV UR11, UR36 ;  /* 0x00000024000b7c82 */ /* 0x000fe20008000000 */
[----:B------:R-:W-:Y:S02]  /*7550*/  UIADD3 UR5, UPT, UPT, UR41, 0x50, URZ ;  /* 0x0000005029057890 */ /* 0x000fe4000fffe0ff */
[----:B------:R-:W-:Y:S01]  /*7560*/  UIADD3 UR4, UPT, UPT, UR44, 0x1a00, URZ ;  /* 0x00001a002c047890 */ /* 0x000fe2000fffe0ff */
[----:B------:R-:W-:Y:S03]  /*7570*/  UMOV UR6, UR42 ;  /* 0x0000002a00067c82 */ /* 0x000fe60008000000 */
[----:B------:R2:W-:Y:S01]  /*7580*/  UTMASTG.3D [UR8], [UR12] ;  /* 0x000000080c0073b5 */ /* 0x0005e20008010000 */
[----:B------:R-:W-:Y:S04]  /*7590*/  UMOV UR7, UR36 ;  /* 0x0000002400077c82 */ /* 0x000fe80008000000 */
[----:B------:R2:W-:Y:S01]  /*75a0*/  UTMASTG.3D [UR4], [UR12] ;  /* 0x000000040c0073b5 */ /* 0x0005e20008010000 */
[----:B------:R0:W-:Y:S01]  /*75b0*/  UTMACMDFLUSH ;  /* 0x00000000000079b7 */ /* 0x0001e20000000000 */
[----:B--2---:R-:W-:Y:S04]  /*75c0*/  DEPBAR.LE SB0, 0x1 ;  /* 0x000080400000791a */ /* 0x004fe80000000000 */
.L_x_127:
[----:B------:R-:W-:Y:S05]  /*75d0*/  BSYNC.RECONVERGENT B0 ;  /* 0x0000000000007941 */ /* 0x000fea0003800200 */
.L_x_126:
[----:B------:R-:W-:Y:S01]  /*75e0*/  BAR.SYNC.DEFER_BLOCKING 0x1, 0x80 ;  /* 0x0042000000007b1d */ /* 0x000fe20000010000 */
[----:B------:R-:W-:Y:S04]  /*75f0*/  UIADD3 UR40, UPT, UPT, UR48, 0x1, URZ ;  /* 0x0000000130287890 */ /* 0x000fe8000fffe0ff */
[----:B------:R-:W-:Y:S04]  /*7600*/  UISETP.NE.AND UP0, UPT, UR40, 0x4, UPT ;  /* 0x000000042800788c */ /* 0x000fe8000bf05270 */
[----:B------:R-:W-:Y:S01]  /*7610*/  USEL UR40, UR40, URZ, UP0 ;  /* 0x000000ff28287287 */ /* 0x000fe20008000000 */
[----:B------:R2:W-:Y:S01]  /*7620*/  @P6 SYNCS.ARRIVE.TRANS64.RED.A1T0 RZ, [R86+URZ], RZ ;  /* 0x000000ff56ff69a7 */ /* 0x0005e200081004ff */
[----:B------:R-:W-:Y:S01]  /*7630*/  BSSY B1, `(.L_x_128) ;  /* 0x0000013000017945 */ /* 0x000fe20003800000 */
[----:B------:R-:W3:Y:S02]  /*7640*/  @P6 SYNCS.PHASECHK.TRANS64.TRYWAIT P0, [R87+URZ+0x30], R92 ;  /* 0x0000305c570065a7 */ /* 0x000ee400080011ff */
[----:B---3--:R-:W-:Y:S01]  /*7650*/  @P6 SEL R39, RZ, 0x1, !P0 ;  /* 0x00000001ff276807 */ /* 0x008fe20004000000 */
[----:B--2---:R-:W-:Y:S06]  /*7660*/  @!P6 BRA `(.L_x_129) ;  /* 0x00000000003ce947 */ /* 0x004fec0003800000 */
[----:B------:R-:W-:Y:S01]  /*7670*/  ISETP.NE.AND P1, PT, R84, RZ, PT ;  /* 0x000000ff5400720c */ /* 0x000fe20003f25270 */
[----:B------:R-:W-:Y:S01]  /*7680*/  BSSY B0, `(.L_x_130) ;  /* 0x0000009000007945 */ /* 0x000fe20003800000 */
[----:B------:R-:W-:Y:S11]  /*7690*/  ISETP.NE.AND P0, PT, R39, RZ, PT ;  /* 0x000000ff2700720c */ /* 0x000ff60003f05270 */
[----:B------:R-:W-:Y:S05]  /*76a0*/  @P1 IMAD R2, R38, 0x1000, R81 ;  /* 0x0000100026021824 */ /* 0x000fea00078e0251 */
[----:B------:R-:W-:Y:S05]  /*76b0*/  @P1 IADD3 R0, PT, PT, R2, UR44, RZ ;  /* 0x0000002c02001c10 */ /* 0x000fea000fffe0ff */
[----:B------:R-:W-:Y:S01]  /*76c0*/  @P1 IMAD.IADD R0, R85, 0x1, R0 ;  /* 0x0000000155001824 */ /* 0x000fe200078e0200 */
[----:B------:R-:W-:Y:S06]  /*76d0*/  @P0 BRA `(.L_x_131) ;  /* 0x00000000000c0947 */ /* 0x000fec0003800000 */
[----:B------:R-:W-:Y:S04]  /*76e0*/  SHF.L.U32 R4, R75, 0x1f, RZ ;  /* 0x0000001f4b047819 */ /* 0x000fe800000006ff */
[----:B------:R-:W2:Y:S02]  /*76f0*/  SYNCS.PHASECHK.TRANS64.TRYWAIT P0, [R87+URZ+0x30], R4 ;  /* 0x00003004570075a7 */ /* 0x000ea400080011ff */
[----:B--2---:R-:W-:Y:S05]  /*7700*/  @!P0 BRA `(.L_x_132) ;  /* 0x0000001c00e08947 */ /* 0x004fea0003800000 */
.L_x_131:
[----:B------:R-:W-:Y:S05]  /*7710*/  BSYNC B0 ;  /* 0x0000000000007941 */ /* 0x000fea0003800000 */
.L_x_130:
[----:B------:R-:W-:Y:S02]  /*7720*/  ISETP.NE.AND P0, PT, R84, RZ, PT ;  /* 0x000000ff5400720c */ /* 0x000fe40003f05270 */
[----:B------:R-:W-:Y:S11]  /*7730*/  IADD3 R38, PT, PT, R38, 0x1, RZ ;  /* 0x0000000126267810 */ /* 0x000ff60007ffe0ff */
[----:B------:R3:W4:Y:S04]  /*7740*/  @P0 LDS.128 R40, [R2+UR44+0x200] ;  /* 0x0002002c02280984 */ /* 0x0007280008000c00 */
[----:B------:R3:W1:Y:S02]  /*7750*/  @P0 LDS.128 R48, [R0+0x200] ;  /* 0x0002000000300984 */ /* 0x0006640000000c00 */
.L_x_129:
[----:B------:R-:W-:Y:S05]  /*7760*/  BSYNC B1 ;  /* 0x0000000000017941 */ /* 0x000fea0003800000 */
.L_x_128:
[----:B------:R-:W-:Y:S05]  /*7770*/  VIADD R3, R34, 0x20 ;  /* 0x0000002022037836 */ /* 0x000fea0000000000 */
[----:B------:R-:W-:Y:S04]  /*7780*/  SHF.R.U32.HI R3, RZ, 0x15, R3 ;  /* 0x00000015ff037819 */ /* 0x000fe80000011603 */
[----:B------:R-:W-:Y:S11]  /*7790*/  LOP3.LUT P0, RZ, R3, 0x3, R70, 0x48, !PT ;  /* 0x0000000303ff7812 */ /* 0x000ff60007804846 */
[----:B------:R-:W-:Y:S02]  /*77a0*/  @!UPT UIADD3 URZ, UPT, UPT, URZ, URZ, URZ ;  /* 0x000000fffffff290 */ /* 0x000fe4000fffe0ff */
[----:B------:R-:W-:Y:S05]  /*77b0*/  @!P0 BRA `(.L_x_133) ;  /* 0x0000000000408947 */ /* 0x000fea0003800000 */
[----:B------:R-:W5:Y:S01]  /*77c0*/  LDCU.64 UR8, c[0x4][0x70] ;  /* 0x01000e00ff0877ac */ /* 0x000f620008000a00 */
[----:B------:R-:W-:Y:S01]  /*77d0*/  MOV R3, 0x0 ;  /* 0x0000000000037802 */ /* 0x000fe20000000f00 */
[----:B------:R-:W-:Y:S02]  /*77e0*/  HFMA2 R12, -RZ, RZ, 0, 5.9604644775390625e-08 ;  /* 0x00000001ff0c7431 */ /* 0x000fe400000001ff */
[----:B------:R-:W-:Y:S02]  /*77f0*/  IMAD.MOV.U32 R8, RZ, RZ, 0x192 ;  /* 0x00000192ff087424 */ /* 0x000fe400078e00ff */
[----:B------:R-:W-:Y:S01]  /*7800*/  IMAD.MOV.U32 R13, RZ, RZ, RZ ;  /* 0x000000ffff0d7224 */ /* 0x000fe200078e00ff */
[----:B------:R-:W4:Y:S01]  /*7810*/  LDCU.64 UR6, c[0x4][0x78] ;  /* 0x01000f00ff0677ac */ /* 0x000f220008000a00 */
[----:B---3--:R-:W3:Y:S01]  /*7820*/  LDC.64 R2, c[0x4][R3] ;  /* 0x0100000003027b82 */ /* 0x008ee20000000a00 */
[----:B------:R-:W1:Y:S01]  /*7830*/  LDCU.64 UR4, c[0x4][0x10] ;  /* 0x01000200ff0477ac */ /* 0x000e620008000a00 */
[----:B-----5:R-:W-:Y:S01]  /*7840*/  MOV R5, UR9 ;  /* 0x0000000900057c02 */ /* 0x020fe20008000f00 */
[----:B--2---:R-:W-:Y:S01]  /*7850*/  IMAD.U32 R4, RZ, RZ, UR8 ;  /* 0x00000008ff047e24 */ /* 0x004fe2000f8e00ff */
[----:B----4-:R-:W-:Y:S01]  /*7860*/  MOV R7, UR7 ;  /* 0x0000000700077c02 */ /* 0x010fe20008000f00 */
[----:B------:R-:W-:Y:S01]  /*7870*/  IMAD.U32 R6, RZ, RZ, UR6 ;  /* 0x00000006ff067e24 */ /* 0x000fe2000f8e00ff */
[----:B-1----:R-:W-:Y:S01]  /*7880*/  MOV R11, UR5 ;  /* 0x00000005000b7c02 */ /* 0x002fe20008000f00 */
[----:B------:R-:W-:Y:S02]  /*7890*/  IMAD.U32 R10, RZ, RZ, UR4 ;  /* 0x00000004ff0a7e24 */ /* 0x000fe4000f8e00ff */
[----:B------:R-:W-:Y:S07]  /*78a0*/  LEPC R20, `(.L_x_133) ;  /* 0x000000001014794e */ /* 0x000fee0000000000 */
[----:B---3--:R-:W-:Y:S05]  /*78b0*/  CALL.ABS.NOINC R2 ;  /* 0x0000000002007343 */ /* 0x008fea0003c00000 */
.L_x_133:
        /* <DEDUP_REMOVED lines=8> */
[----:B--2---:R-:W-:Y:S01]  /*7940*/  MOV R87, UR37 ;  /* 0x0000002500577c02 */ /* 0x004fe20008000f00 */
[----:B-1----:R-:W-:Y:S01]  /*7950*/  HADD2.F32 R37, -RZ, R48.H0_H0 ;  /* 0x20000030ff257230 */ /* 0x002fe20000004100 */
[----:B------:R-:W-:Y:S01]  /*7960*/  @P6 LEA R86, R86, UR44, 0x3 ;  /* 0x0000002c56566c11 */ /* 0x000fe2000f8e18ff */
[----:B------:R-:W-:Y:S01]  /*7970*/  BSSY.RECONVERGENT B0, `(.L_x_134) ;  /* 0x0000052000007945 */ /* 0x000fe20003800200 */
[----:B------:R-:W-:Y:S02]  /*7980*/  LEA R92, R38, UR44, 0x3 ;  /* 0x0000002c265c7c11 */ /* 0x000fe4000f8e18ff */
[----:B------:R-:W-:Y:S01]  /*7990*/  @P6 IADD3 R86, PT, PT, R86, 0x50, RZ ;  /* 0x0000005056566810 */ /* 0x000fe20007ffe0ff */
[----:B------:R-:W3:Y:S03]  /*79a0*/  LDTM.x16 R4, tmem[UR4+0x20] ;  /* 0x00002004000479ee */ /* 0x000ee60008240000 */
[----:B------:R-:W-:Y:S02]  /*79b0*/  @P6 PRMT R86, R87, 0x654, R86 ;  /* 0x0000065457566816 */ /* 0x000fe40000000056 */
[----:B------:R-:W-:Y:S01]  /*79c0*/  @P6 SHF.L.U32 R87, R75, 0x1f, RZ ;  /* 0x0000001f4b576819 */ /* 0x000fe200000006ff */
[C---:B---3--:R-:W-:Y:S01]  /*79d0*/  FMUL R0, R32.reuse, R4 ;  /* 0x0000000420007220 */ /* 0x048fe20000400000 */
        /* <DEDUP_REMOVED lines=75> */
.L_x_135:
[----:B------:R-:W-:Y:S05]  /*7e90*/  BSYNC.RECONVERGENT B0 ;  /* 0x0000000000007941 */ /* 0x000fea0003800200 */
.L_x_134:
        /* <DEDUP_REMOVED lines=19> */
.L_x_139:
[----:B------:R-:W-:Y:S05]  /*7fd0*/  BSYNC B0 ;  /* 0x0000000000007941 */ /* 0x000fea0003800000 */
.L_x_138:
[----:B------:R-:W-:Y:S11]  /*7fe0*/  ISETP.NE.AND P0, PT, R84, RZ, PT ;  /* 0x000000ff5400720c */ /* 0x000ff60003f05270 */
[----:B------:R-:W-:Y:S02]  /*7ff0*/  @!UPT UIADD3 URZ, UPT, UPT, URZ, URZ, URZ ;  /* 0x000000fffffff290 */ /* 0x000fe4000fffe0ff */
[----:B------:R3:W4:Y:S04]  /*8000*/  @P0 LDS.128 R40, [R38+UR44+0x200] ;  /* 0x0002002c26280984 */ /* 0x0007280008000c00 */
[----:B------:R3:W1:Y:S02]  /*8010*/  @P0 LDS.128 R48, [R85+0x200] ;  /* 0x0002000055300984 */ /* 0x0006640000000c00 */
.L_x_137:
[----:B------:R-:W-:Y:S05]  /*8020*/  BSYNC B1 ;  /* 0x0000000000017941 */ /* 0x000fea0003800000 */
.L_x_136:
        /* <DEDUP_REMOVED lines=11> */
[----:B------:R-:W1:Y:S01]  /*80e0*/  LDC.64 R2, c[0x4][R3] ;  /* 0x0100000003027b82 */ /* 0x000e620000000a00 */
[----:B------:R-:W3:Y:S01]  /*80f0*/  LDCU.64 UR4, c[0x4][0x10] ;  /* 0x01000200ff0477ac */ /* 0x000ee20008000a00 */
[----:B--2---:R-:W-:Y:S01]  /*8100*/  MOV R5, UR9 ;  /* 0x0000000900057c02 */ /* 0x004fe20008000f00 */
[----:B------:R-:W-:Y:S01]  /*8110*/  IMAD.U32 R4, RZ, RZ, UR8 ;  /* 0x00000008ff047e24 */ /* 0x000fe2000f8e00ff */
[----:B-----5:R-:W-:Y:S01]  /*8120*/  MOV R7, UR7 ;  /* 0x0000000700077c02 */ /* 0x020fe20008000f00 */
[----:B------:R-:W-:Y:S01]  /*8130*/  IMAD.U32 R6, RZ, RZ, UR6 ;  /* 0x00000006ff067e24 */ /* 0x000fe2000f8e00ff */
[----:B---3--:R-:W-:Y:S01]  /*8140*/  MOV R11, UR5 ;  /* 0x00000005000b7c02 */ /* 0x008fe20008000f00 */
[----:B------:R-:W-:Y:S02]  /*8150*/  IMAD.U32 R10, RZ, RZ, UR4 ;  /* 0x00000004ff0a7e24 */ /* 0x000fe4000f8e00ff */
[----:B------:R-:W-:Y:S07]  /*8160*/  LEPC R20, `(.L_x_141) ;  /* 0x000000001014794e */ /* 0x000fee0000000000 */
[----:B-1--4-:R-:W-:Y:S05]  /*8170*/  CALL.ABS.NOINC R2 ;  /* 0x0000000002007343 */ /* 0x012fea0003c00000 */
.L_x_141:
[----:B------:R-:W-:Y:S01]  /*8180*/  ISETP.NE.AND P0, PT, R76, RZ, PT ;  /* 0x000000ff4c00720c */ /* 0x000fe20003f05270 */
[----:B------:R-:W-:Y:S05]  /*8190*/  WARPSYNC.ALL ;  /* 0x0000000000007948 */ /* 0x000fea0003800000 */
[----:B------:R-:W-:Y:S01]  /*81a0*/  R2UR UR4, R34 ;  /* 0x00000000220472ca */ /* 0x000fe200000e0000 */
[--C-:B----4-:R-:W-:Y:S01]  /*81b0*/  HADD2.F32 R20, -RZ, R40.reuse.H0_H0 ;  /* 0x20000028ff147230 */ /* 0x110fe20000004100 */
[----:B------:R-:W-:Y:S01]  /*81c0*/  IADD3 R78, PT, PT, R78, 0xc0, RZ ;  /* 0x000000c04e4e7810 */ /* 0x000fe20007ffe0ff */
[----:B------:R-:W-:Y:S01]  /*81d0*/  HADD2.F32 R36, -RZ, R40.H1_H1 ;  /* 0x30000028ff247230 */ /* 0x000fe20000004100 */
[----:B------:R-:W-:Y:S01]  /*81e0*/  BSSY.RECONVERGENT B0, `(.L_x_142) ;  /* 0x0000053000007945 */ /* 0x000fe20003800200 */
[--C-:B------:R-:W-:Y:S01]  /*81f0*/  HADD2.F32 R21, -RZ, R41.reuse.H0_H0 ;  /* 0x20000029ff157230 */ /* 0x100fe20000004100 */
[----:B------:R-:W-:Y:S01]  /*8200*/  LOP3.LUT R78, R78, 0xfefffff8, RZ, 0xc0, !PT ;  /* 0xfefffff84e4e7812 */ /* 0x000fe200078ec0ff */
[----:B---3--:R-:W-:Y:S02]  /*8210*/  HADD2.F32 R38, -RZ, R41.H1_H1 ;  /* 0x30000029ff267230 */ /* 0x008fe40000004100 */
[--C-:B------:R-:W-:Y:S02]  /*8220*/  HADD2.F32 R37, -RZ, R42.reuse.H0_H0 ;  /* 0x2000002aff257230 */ /* 0x100fe40000004100 */
[----:B------:R-:W-:Y:S02]  /*8230*/  HADD2.F32 R40, -RZ, R42.H1_H1 ;  /* 0x3000002aff287230 */ /* 0x000fe40000004100 */
[----:B------:R-:W2:Y:S01]  /*8240*/  LDTM.x16 R4, tmem[UR4+0x30] ;  /* 0x00003004000479ee */ /* 0x000ea20008240000 */
[----:B------:R-:W-:Y:S01]  /*8250*/  NOP ;  /* 0x0000000000007918 */ /* 0x000fe20000000000 */
[----:B--2---:R2:W-:Y:S01]  /*8260*/  SYNCS.ARRIVE.TRANS64.RED.A1T0 RZ, [R78+URZ], RZ ;  /* 0x000000ff4eff79a7 */ /* 0x0045e200081004ff */
[--C-:B------:R-:W-:Y:S02]  /*8270*/  HADD2.F32 R39, -RZ, R43.reuse.H0_H0 ;  /* 0x2000002bff277230 */ /* 0x100fe40000004100 */
[----:B------:R-:W-:Y:S02]  /*8280*/  HADD2.F32 R42, -RZ, R43.H1_H1 ;  /* 0x3000002bff2a7230 */ /* 0x000fe40000004100 */
[--C-:B-1----:R-:W-:Y:S02]  /*8290*/  HADD2.F32 R41, -RZ, R48.reuse.H0_H0 ;  /* 0x20000030ff297230 */ /* 0x102fe40000004100 */
[----:B------:R-:W-:Y:S02]  /*82a0*/  HADD2.F32 R43, -RZ, R48.H1_H1 ;  /* 0x30000030ff2b7230 */ /* 0x000fe40000004100 */
[--C-:B------:R-:W-:Y:S02]  /*82b0*/  HADD2.F32 R44, -RZ, R49.reuse.H0_H0 ;  /* 0x20000031ff2c7230 */ /* 0x100fe40000004100 */
[----:B------:R-:W-:Y:S02]  /*82c0*/  HADD2.F32 R46, -RZ, R49.H1_H1 ;  /* 0x30000031ff2e7230 */ /* 0x000fe40000004100 */
[--C-:B------:R-:W-:Y:S02]  /*82d0*/  HADD2.F32 R45, -RZ, R50.reuse.H0_H0 ;  /* 0x20000032ff2d7230 */ /* 0x100fe40000004100 */
[----:B------:R-:W-:Y:S02]  /*82e0*/  HADD2.F32 R48, -RZ, R50.H1_H1 ;  /* 0x30000032ff307230 */ /* 0x000fe40000004100 */
[--C-:B------:R-:W-:Y:S02]  /*82f0*/  HADD2.F32 R47, -RZ, R51.reuse.H0_H0 ;  /* 0x20000033ff2f7230 */ /* 0x100fe40000004100 */
[----:B------:R-:W-:Y:S02]  /*8300*/  HADD2.F32 R50, -RZ, R51.H1_H1 ;  /* 0x30000033ff327230 */ /* 0x000fe40000004100 */
[C---:B------:R-:W-:Y:S01]  /*8310*/  FMUL R4, R32.reuse, R4 ;  /* 0x0000000420047220 */ /* 0x040fe20000400000 */
[C---:B------:R-:W-:Y:S01]  /*8320*/  FMUL R5, R32.reuse, R5 ;  /* 0x0000000520057220 */ /* 0x040fe20000400000 */
[C---:B------:R-:W-:Y:S01]  /*8330*/  FMUL R6, R32.reuse, R6 ;  /* 0x0000000620067220 */ /* 0x040fe20000400000 */
[C---:B------:R-:W-:Y:S01]  /*8340*/  FMUL R7, R32.reuse, R7 ;  /* 0x0000000720077220 */ /* 0x040fe20000400000 */
[C---:B------:R-:W-:Y:S01]  /*8350*/  FFMA R4, R35.reuse, R20, R4 ;  /* 0x0000001423047223 */ /* 0x040fe20000000004 */
        /* <DEDUP_REMOVED lines=21> */
[----:B------:R-:W-:Y:S01]  /*84b0*/  FFMA R15, R35, R46, R15 ;  /* 0x0000002e230f7223 */ /* 0x000fe2000000000f */
        /* <DEDUP_REMOVED lines=20> */
[----:B-1----:R-:W1:Y:S02]  /*8600*/  FENCE.VIEW.ASYNC.S ;  /* 0x00000000000073c6 */ /* 0x002e640000000000 */
[----:B-1----:R-:W-:Y:S06]  /*8610*/  BAR.SYNC.DEFER_BLOCKING 0x1, 0x80 ;  /* 0x0042000000007b1d */ /* 0x002fec0000010000 */
        /* <DEDUP_REMOVED lines=14> */
[----:B-1----:R-:W-:Y:S04]  /*8700*/  DEPBAR.LE SB0, 0x1 ;  /* 0x000080400000791a */ /* 0x002fe80000000000 */
.L_x_143:
[----:B------:R-:W-:Y:S05]  /*8710*/  BSYNC.RECONVERGENT B0 ;  /* 0x0000000000007941 */ /* 0x000fea0003800200 */
.L_x_142:
[----:B------:R-:W-:Y:S01]  /*8720*/  BAR.SYNC.DEFER_BLOCKING 0x1, 0x80 ;  /* 0x0042000000007b1d */ /* 0x000fe20000010000 */
[----:B------:R-:W-:Y:S01]  /*8730*/  UISETP.NE.AND UP0, UPT, UR45, -0x4, UPT ;  /* 0xfffffffc2d00788c */ /* 0x000fe2000bf05270 */
[----:B------:R-:W-:Y:S08]  /*8740*/  IADD3 R0, PT, PT, R30, 0x1, RZ ;  /* 0x000000011e007810 */ /* 0x000ff00007ffe0ff */
[----:B------:R-:W-:Y:S05]  /*8750*/  BRA.U !UP0, `(.L_x_144) ;  /* 0x0000000108287547 */ /* 0x000fea000b800000 */
[----:B------:R-:W-:Y:S01]  /*8760*/  ISETP.NE.AND P0, PT, R82, RZ, PT ;  /* 0x000000ff5200720c */ /* 0x000fe20003f05270 */
[----:B------:R-:W-:Y:S01]  /*8770*/  IMAD.U32 R3, RZ, RZ, UR48 ;  /* 0x00000030ff037e24 */ /* 0x000fe2000f8e00ff */
[----:B------:R-:W-:Y:S01]  /*8780*/  UIADD3 UR48, UPT, UPT, UR48, 0x1, URZ ;  /* 0x0000000130307890 */ /* 0x000fe2000fffe0ff */
[----:B------:R-:W-:Y:S03]  /*8790*/  IMAD.U32 R2, RZ, RZ, UR37 ;  /* 0x00000025ff027e24 */ /* 0x000fe6000f8e00ff */
[----:B------:R-:W-:Y:S04]  /*87a0*/  UISETP.NE.AND UP0, UPT, UR48, 0x4, UPT ;  /* 0x000000043000788c */ /* 0x000fe8000bf05270 */
[----:B------:R-:W-:Y:S03]  /*87b0*/  USEL UR48, UR48, URZ, UP0 ;  /* 0x000000ff30307287 */ /* 0x000fe60008000000 */
[----:B------:R-:W-:Y:S05]  /*87c0*/  @P0 LEA R3, R3, UR44, 0x3 ;  /* 0x0000002c03030c11 */ /* 0x000fea000f8e18ff */
[----:B------:R-:W-:Y:S05]  /*87d0*/  @P0 VIADD R3, R3, 0x50 ;  /* 0x0000005003030836 */ /* 0x000fea0000000000 */
[----:B------:R-:W-:Y:S04]  /*87e0*/  @P0 PRMT R2, R2, 0x654, R3 ;  /* 0x0000065402020816 */ /* 0x000fe80000000003 */
[----:B------:R1:W-:Y:S03]  /*87f0*/  @P0 SYNCS.ARRIVE.TRANS64.RED.A1T0 RZ, [R2+URZ], RZ ;  /* 0x000000ff02ff09a7 */ /* 0x0003e600081004ff */
.L_x_144:
[----:B------:R-:W-:Y:S01]  /*8800*/  ISETP.NE.AND P2, PT, R77, RZ, PT ;  /* 0x000000ff4d00720c */ /* 0x000fe20003f45270 */
[----:B------:R-:W-:Y:S01]  /*8810*/  UIADD3 UR45, UPT, UPT, UR45, 0x4, URZ ;  /* 0x000000042d2d7890 */ /* 0x000fe2000fffe0ff */
[----:B------:R-:W-:Y:S01]  /*8820*/  ISETP.NE.AND P0, PT, R80, 0x2, PT ;  /* 0x000000025000780c */ /* 0x000fe20003f05270 */
[----:B------:R-:W-:Y:S01]  /*8830*/  IMAD.IADD R20, R29, 0x1, R62 ;  /* 0x000000011d147824 */ /* 0x000fe200078e023e */
[----:B------:R-:W-:Y:S01]  /*8840*/  ISETP.NE.AND P1, PT, R0, 0x4, PT ;  /* 0x000000040000780c */ /* 0x000fe20003f25270 */
[----:B------:R-:W-:Y:S01]  /*8850*/  IMAD.IADD R21, R31, 0x1, R64 ;  /* 0x000000011f157824 */ /* 0x000fe200078e0240 */
[----:B-1----:R-:W-:Y:S02]  /*8860*/  SEL R2, RZ, 0x1, P0 ;  /* 0x00000001ff027807 */ /* 0x002fe40000000000 */
[----:B------:R-:W-:Y:S02]  /*8870*/  SEL R3, RZ, 0x1, P1 ;  /* 0x00000001ff037807 */ /* 0x000fe40000800000 */
[----:B------:R-:W-:Y:S02]  /*8880*/  LOP3.LUT R73, R73, R2, RZ, 0x3c, !PT ;  /* 0x0000000249497212 */ /* 0x000fe400078e3cff */
[----:B------:R-:W-:Y:S02]  /*8890*/  LOP3.LUT R74, R74, R3, RZ, 0x3c, !PT ;  /* 0x000000034a4a7212 */ /* 0x000fe400078e3cff */
[----:B------:R-:W-:Y:S02]  /*88a0*/  @P2 R2UR UR36, R72 ;  /* 0x00000000482422ca */ /* 0x000fe400000e0000 */
[----:B------:R-:W-:Y:S02]  /*88b0*/  SEL R80, R80, RZ, P0 ;  /* 0x000000ff50507207 */ /* 0x000fe40000000000 */
[----:B------:R-:W-:Y:S01]  /*88c0*/  SEL R30, R0, RZ, P1 ;  /* 0x000000ff001e7207 */ /* 0x000fe20000800000 */
[----:B------:R-:W-:Y:S10]  /*88d0*/  @P2 BRA `(.L_x_145) ;  /* 0xffffffcc00e42947 */ /* 0x000ff4000383ffff */
[----:B------:R-:W1:Y:S01]  /*88e0*/  LDCU.64 UR6, c[0x0][0x888] ;  /* 0x00011100ff0677ac */ /* 0x000e620008000a00 */
[----:B------:R-:W3:Y:S01]  /*88f0*/  LDCU.64 UR4, c[0x0][0x890] ;  /* 0x00011200ff0477ac */ /* 0x000ee20008000a00 */
[----:B-1----:R-:W-:Y:S02]  /*8900*/  ISETP.NE.U32.AND P2, PT, RZ, UR6, PT ;  /* 0x00000006ff007c0c */ /* 0x002fe4000bf45070 */
[----:B---3--:R-:W-:Y:S02]  /*8910*/  ISETP.NE.U32.AND P1, PT, RZ, UR4, PT ;  /* 0x00000004ff007c0c */ /* 0x008fe4000bf25070 */
[----:B------:R-:W-:Y:S02]  /*8920*/  ISETP.NE.AND.EX P2, PT, RZ, UR7, PT, P2 ;  /* 0x00000007ff007c0c */ /* 0x000fe4000bf45320 */
[----:B------:R-:W-:-:S13]  /*8930*/  ISETP.NE.AND.EX P0, PT, RZ, UR5, PT, P1 ;  /* 0x00000005ff007c0c */ /* 0x000fda000bf05310 */
[----:B------:R-:W-:Y:S05]  /*8940*/  @P2 BRA P0, `(.L_x_146) ;  /* 0x00000000003c2947 */ /* 0x000fea0000000000 */
[----:B------:R-:W-:-:S13]  /*8950*/  ISETP.NE.AND.EX P1, PT, RZ, UR5, PT, P1 ;  /* 0x00000005ff007c0c */ /* 0x000fda000bf25310 */
[----:B------:R-:W-:Y:S05]  /*8960*/  @P1 BRA `(.L_x_147) ;  /* 0x00000000000c1947 */ /* 0x000fea0003800000 */
[----:B------:R-:W-:-:S13]  /*8970*/  FSETP.NEU.AND P0, PT, R35, RZ, PT ;  /* 0x000000ff2300720b */ /* 0x000fda0003f0d000 */
[----:B------:R-:W-:Y:S05]  /*8980*/  @!P0 EXIT ;  /* 0x000000000000894d */ /* 0x000fea0003800000 */
[----:B------:R-:W-:Y:S05]  /*8990*/  BRA `(.L_x_146) ;  /* 0x0000000000287947 */ /* 0x000fea0003800000 */
.L_x_147:
[----:B------:R-:W-:Y:S01]  /*89a0*/  ISETP.NE.AND P0, PT, R79, RZ, PT ;  /* 0x000000ff4f00720c */ /* 0x000fe20003f05270 */
[----:B------:R-:W-:-:S12]  /*89b0*/  BSSY.RECONVERGENT B0, `(.L_x_146) ;  /* 0x0000008000007945 */ /* 0x000fd80003800200 */
[----:B------:R-:W-:Y:S05]  /*89c0*/  @P0 BRA `(.L_x_148) ;  /* 0x0000000000100947 */ /* 0x000fea0003800000 */
[----:B------:R-:W-:-:S04]  /*89d0*/  ISETP.NE.U32.AND P0, PT, RZ, UR6, PT ;  /* 0x00000006ff007c0c */ /* 0x000fc8000bf05070 */
[----:B------:R-:W-:-:S13]  /*89e0*/  ISETP.NE.AND.EX P0, PT, RZ, UR7, PT, P0 ;  /* 0x00000007ff007c0c */ /* 0x000fda000bf05300 */
[----:B------:R-:W-:Y:S05]  /*89f0*/  @!P0 EXIT ;  /* 0x000000000000894d */ /* 0x000fea0003800000 */
[----:B------:R-:W-:Y:S05]  /*8a00*/  BRA `(.L_x_149) ;  /* 0x0000000000087947 */ /* 0x000fea0003800000 */
.L_x_148:
[----:B------:R-:W-:-:S13]  /*8a10*/  FSETP.NEU.AND P0, PT, R35, RZ, PT ;  /* 0x000000ff2300720b */ /* 0x000fda0003f0d000 */
[----:B------:R-:W-:Y:S05]  /*8a20*/  @!P0 EXIT ;  /* 0x000000000000894d */ /* 0x000fea0003800000 */
.L_x_149:
[----:B------:R-:W-:Y:S05]  /*8a30*/  BSYNC.RECONVERGENT B0 ;  /* 0x0000000000007941 */ /* 0x000fea0003800200 */
.L_x_146:
[----:B------:R-:W-:Y:S01]  /*8a40*/  ULEA UR4, UR48, UR44, 0x3 ;  /* 0x0000002c30047291 */ /* 0x000fe2000f8e18ff */
[----:B------:R-:W-:-:S04]  /*8a50*/  DEPBAR.LE SB0, 0x0 ;  /* 0x000080000000791a */ /* 0x000fc80000000000 */
[----:B------:R-:W-:-:S04]  /*8a60*/  UIADD3 UR4, UPT, UPT, UR4, 0x50, URZ ;  /* 0x0000005004047890 */ /* 0x000fc8000fffe0ff */
[----:B------:R-:W-:-:S09]  /*8a70*/  UPRMT UR4, UR37, 0x654, UR4 ;  /* 0x0000065425047896 */ /* 0x000fd20008000004 */
[----:B------:R-:W-:Y:S01]  /*8a80*/  SYNCS.ARRIVE.TRANS64.RED.A1T0 RZ, [UR4], RZ ;  /* 0x000000ffffff79a7 */ /* 0x000fe20008100404 */
[----:B------:R-:W-:Y:S05]  /*8a90*/  EXIT ;  /* 0x000000000000794d */ /* 0x000fea0003800000 */
.L_x_24:
[----:B--2---:R2:W4:Y:S02]  /*8aa0*/  SYNCS.PHASECHK.TRANS64.TRYWAIT P0, [R3+URZ+0xf0], R2 ;  /* 0x0000f002030075a7 */ /* 0x00452400080011ff */
[----:B----4-:R-:W-:Y:S05]  /*8ab0*/  @!P0 NANOSLEEP.SYNCS 0x989680 ;  /* 0x009896800000895d */ /* 0x010fea0003900000 */
[----:B------:R-:W4:Y:S02]  /*8ac0*/  @!P0 SYNCS.PHASECHK.TRANS64 P0, [R3+URZ+0xf0], R2 ;  /* 0x0000f002030085a7 */ /* 0x000f2400080010ff */
[----:B----4-:R-:W-:Y:S05]  /*8ad0*/  @!P0 BRA `(.L_x_24) ;  /* 0xfffffffc00f08947 */ /* 0x010fea000383ffff */
[----:B------:R-:W-:Y:S05]  /*8ae0*/  BRA `(.L_x_150) ;  /* 0xffffff8c00dc7947 */ /* 0x000fea000383ffff */
.L_x_27:
[----:B-1----:R-:W-:-:S07]  /*8af0*/  MOV R2, UR33 ;  /* 0x0000002100027c02 */ /* 0x002fce0008000f00 */
.L_x_151:
[----:B-1----:R1:W2:Y:S02]  /*8b00*/  SYNCS.PHASECHK.TRANS64.TRYWAIT P0, [R2+URZ+0x18], R5 ;  /* 0x00001805020075a7 */ /* 0x0022a400080011ff */
[----:B--2---:R-:W-:Y:S05]  /*8b10*/  @!P0 NANOSLEEP.SYNCS 0x989680 ;  /* 0x009896800000895d */ /* 0x004fea0003900000 */
[----:B------:R-:W2:Y:S02]  /*8b20*/  @!P0 SYNCS.PHASECHK.TRANS64 P0, [R2+URZ+0x18], R5 ;  /* 0x00001805020085a7 */ /* 0x000ea400080010ff */
[----:B--2---:R-:W-:Y:S05]  /*8b30*/  @!P0 BRA `(.L_x_151) ;  /* 0xfffffffc00f08947 */ /* 0x004fea000383ffff */
[----:B------:R-:W-:Y:S05]  /*8b40*/  BRA `(.L_x_26) ;  /* 0xffffff9000447947 */ /* 0x000fea000383ffff */
.L_x_34:
[----:B-1----:R-:W-:-:S07]  /*8b50*/  MOV R2, UR33 ;  /* 0x0000002100027c02 */ /* 0x002fce0008000f00 */
.L_x_152:
[----:B-1----:R1:W2:Y:S02]  /*8b60*/  SYNCS.PHASECHK.TRANS64.TRYWAIT P0, [R2+URZ+0x18], R5 ;  /* 0x00001805020075a7 */ /* 0x0022a400080011ff */
[----:B--2---:R-:W-:Y:S05]  /*8b70*/  @!P0 NANOSLEEP.SYNCS 0x989680 ;  /* 0x009896800000895d */ /* 0x004fea0003900000 */
[----:B------:R-:W2:Y:S02]  /*8b80*/  @!P0 SYNCS.PHASECHK.TRANS64 P0, [R2+URZ+0x18], R5 ;  /* 0x00001805020085a7 */ /* 0x000ea400080010ff */
[----:B--2---:R-:W-:Y:S05]  /*8b90*/  @!P0 BRA `(.L_x_152) ;  /* 0xfffffffc00f08947 */ /* 0x004fea000383ffff */
[----:B------:R-:W-:Y:S05]  /*8ba0*/  BRA `(.L_x_33) ;  /* 0xffffff9400147947 */ /* 0x000fea000383ffff */
.L_x_41:
[----:B-1----:R1:W2:Y:S02]  /*8bb0*/  SYNCS.PHASECHK.TRANS64.TRYWAIT P0, [R2+URZ+0x80], R3 ;  /* 0x00008003020075a7 */ /* 0x0022a400080011ff */
[----:B--2---:R-:W-:Y:S05]  /*8bc0*/  @!P0 NANOSLEEP.SYNCS 0x989680 ;  /* 0x009896800000895d */ /* 0x004fea0003900000 */
[----:B------:R-:W2:Y:S02]  /*8bd0*/  @!P0 SYNCS.PHASECHK.TRANS64 P0, [R2+URZ+0x80], R3 ;  /* 0x00008003020085a7 */ /* 0x000ea400080010ff */
[----:B--2---:R-:W-:Y:S05]  /*8be0*/  @!P0 BRA `(.L_x_41) ;  /* 0xfffffffc00f08947 */ /* 0x004fea000383ffff */
[----:B------:R-:W-:Y:S05]  /*8bf0*/  BRA `(.L_x_153) ;  /* 0xffffff9400e47947 */ /* 0x000fea000383ffff */
.L_x_45:
[----:B---3--:R-:W-:-:S07]  /*8c00*/  MOV R0, UR4 ;  /* 0x0000000400007c02 */ /* 0x008fce0008000f00 */
.L_x_154:
[----:B-1----:R1:W2:Y:S02]  /*8c10*/  SYNCS.PHASECHK.TRANS64.TRYWAIT P0, [R0+URZ], R3 ;  /* 0x00000003000075a7 */ /* 0x0022a400080011ff */
[----:B--2---:R-:W-:Y:S05]  /*8c20*/  @!P0 NANOSLEEP.SYNCS 0x989680 ;  /* 0x009896800000895d */ /* 0x004fea0003900000 */
[----:B------:R-:W2:Y:S02]  /*8c30*/  @!P0 SYNCS.PHASECHK.TRANS64 P0, [R0+URZ], R3 ;  /* 0x00000003000085a7 */ /* 0x000ea400080010ff */
[----:B--2---:R-:W-:Y:S05]  /*8c40*/  @!P0 BRA `(.L_x_154) ;  /* 0xfffffffc00f08947 */ /* 0x004fea000383ffff */
[----:B------:R-:W-:Y:S05]  /*8c50*/  BRA `(.L_x_155) ;  /* 0xffffff9c00547947 */ /* 0x000fea000383ffff */
.L_x_46:
[----:B---3--:R-:W-:-:S07]  /*8c60*/  MOV R0, UR4 ;  /* 0x0000000400007c02 */ /* 0x008fce0008000f00 */
.L_x_156:
[----:B-1----:R1:W2:Y:S02]  /*8c70*/  SYNCS.PHASECHK.TRANS64.TRYWAIT P0, [R0+URZ], R3 ;  /* 0x00000003000075a7 */ /* 0x0022a400080011ff */
[----:B--2---:R-:W-:Y:S05]  /*8c80*/  @!P0 NANOSLEEP.SYNCS 0x989680 ;  /* 0x009896800000895d */ /* 0x004fea0003900000 */
[----:B------:R-:W2:Y:S02]  /*8c90*/  @!P0 SYNCS.PHASECHK.TRANS64 P0, [R0+URZ], R3 ;  /* 0x00000003000085a7 */ /* 0x000ea400080010ff */
[----:B--2---:R-:W-:Y:S05]  /*8ca0*/  @!P0 BRA `(.L_x_156) ;  /* 0xfffffffc00f08947 */ /* 0x004fea000383ffff */
[----:B------:R-:W-:Y:S05]  /*8cb0*/  BRA `(.L_x_157) ;  /* 0xffffff9c00607947 */ /* 0x000fea000383ffff */
.L_x_49:
[----:B-1----:R1:W2:Y:S02]  /*8cc0*/  SYNCS.PHASECHK.TRANS64.TRYWAIT P0, [R0+URZ+0xe0], R5 ;  /* 0x0000e005000075a7 */ /* 0x0022a400080011ff */
[----:B--2---:R-:W-:Y:S05]  /*8cd0*/  @!P0 NANOSLEEP.SYNCS 0x989680 ;  /* 0x009896800000895d */ /* 0x004fea0003900000 */
[----:B------:R-:W2:Y:S02]  /*8ce0*/  @!P0 SYNCS.PHASECHK.TRANS64 P0, [R0+URZ+0xe0], R5 ;  /* 0x0000e005000085a7 */ /* 0x000ea400080010ff */
[----:B--2---:R-:W-:Y:S05]  /*8cf0*/  @!P0 BRA `(.L_x_49) ;  /* 0xfffffffc00f08947 */ /* 0x004fea000383ffff */
[----:B------:R-:W-:Y:S05]  /*8d00*/  BRA `(.L_x_158) ;  /* 0xffffff9c00c07947 */ /* 0x000fea000383ffff */
.L_x_50:
[----:B------:R-:W-:-:S07]  /*8d10*/  MOV R0, UR5 ;  /* 0x0000000500007c02 */ /* 0x000fce0008000f00 */
.L_x_159:
[----:B-1----:R1:W2:Y:S02]  /*8d20*/  SYNCS.PHASECHK.TRANS64.TRYWAIT P0, [R0+URZ+0x90], R7 ;  /* 0x00009007000075a7 */ /* 0x0022a400080011ff */
[----:B--2---:R-:W-:Y:S05]  /*8d30*/  @!P0 NANOSLEEP.SYNCS 0x989680 ;  /* 0x009896800000895d */ /* 0x004fea0003900000 */
[----:B------:R-:W2:Y:S02]  /*8d40*/  @!P0 SYNCS.PHASECHK.TRANS64 P0, [R0+URZ+0x90], R7 ;  /* 0x00009007000085a7 */ /* 0x000ea400080010ff */
[----:B--2---:R-:W-:Y:S05]  /*8d50*/  @!P0 BRA `(.L_x_159) ;  /* 0xfffffffc00f08947 */ /* 0x004fea000383ffff */
[----:B------:R-:W-:Y:S05]  /*8d60*/  BRA `(.L_x_160) ;  /* 0xffffff9c00d07947 */ /* 0x000fea000383ffff */
.L_x_51:
[----:B-1----:R1:W2:Y:S02]  /*8d70*/  SYNCS.PHASECHK.TRANS64.TRYWAIT P1, [R0+URZ+0x80], R5 ;  /* 0x00008005000075a7 */ /* 0x0022a400080211ff */
[----:B--2---:R-:W-:Y:S05]  /*8d80*/  @!P1 NANOSLEEP.SYNCS 0x989680 ;  /* 0x009896800000995d */ /* 0x004fea0003900000 */
[----:B------:R-:W2:Y:S02]  /*8d90*/  @!P1 SYNCS.PHASECHK.TRANS64 P1, [R0+URZ+0x80], R5 ;  /* 0x00008005000095a7 */ /* 0x000ea400080210ff */
[----:B--2---:R-:W-:Y:S05]  /*8da0*/  @!P1 BRA `(.L_x_51) ;  /* 0xfffffffc00f09947 */ /* 0x004fea000383ffff */
[----:B------:R-:W-:Y:S05]  /*8db0*/  BRA `(.L_x_161) ;  /* 0xffffffa000007947 */ /* 0x000fea000383ffff */
.L_x_54:
[----:B------:R-:W-:-:S07]  /*8dc0*/  MOV R0, UR5 ;  /* 0x0000000500007c02 */ /* 0x000fce0008000f00 */
.L_x_162:
[----:B-1----:R1:W2:Y:S02]  /*8dd0*/  SYNCS.PHASECHK.TRANS64.TRYWAIT P0, [R0+URZ+0x90], R3 ;  /* 0x00009003000075a7 */ /* 0x0022a400080011ff */
[----:B--2---:R-:W-:Y:S05]  /*8de0*/  @!P0 NANOSLEEP.SYNCS 0x989680 ;  /* 0x009896800000895d */ /* 0x004fea0003900000 */
[----:B------:R-:W2:Y:S02]  /*8df0*/  @!P0 SYNCS.PHASECHK.TRANS64 P0, [R0+URZ+0x90], R3 ;  /* 0x00009003000085a7 */ /* 0x000ea400080010ff */
[----:B--2---:R-:W-:Y:S05]  /*8e00*/  @!P0 BRA `(.L_x_162) ;  /* 0xfffffffc00f08947 */ /* 0x004fea000383ffff */
[----:B------:R-:W-:Y:S05]  /*8e10*/  BRA `(.L_x_53) ;  /* 0xffffffa000547947 */ /* 0x000fea000383ffff */
.L_x_63:
[----:B-1----:R-:W-:-:S04]  /*8e20*/  MOV R4, UR4 ;  /* 0x0000000400047c02 */ /* 0x002fc80008000f00 */
[----:B------:R1:W2:Y:S03]  /*8e30*/  SYNCS.PHASECHK.TRANS64.TRYWAIT P0, [R4+URZ+0x8], R5 ;  /* 0x00000805040075a7 */ /* 0x0002a600080011ff */
[----:B--2---:R-:W-:Y:S05]  /*8e40*/  @!P0 NANOSLEEP.SYNCS 0x989680 ;  /* 0x009896800000895d */ /* 0x004fea0003900000 */
[----:B------:R-:W2:Y:S02]  /*8e50*/  @!P0 SYNCS.PHASECHK.TRANS64 P0, [R4+URZ+0x8], R5 ;  /* 0x00000805040085a7 */ /* 0x000ea400080010ff */
[----:B--2---:R-:W-:Y:S05]  /*8e60*/  @!P0 BRA `(.L_x_63) ;  /* 0xfffffffc00ec8947 */ /* 0x004fea000383ffff */
[----:B------:R-:W-:Y:S05]  /*8e70*/  BRA `(.L_x_62) ;  /* 0xffffffa400087947 */ /* 0x000fea000383ffff */
.L_x_65:
[----:B------:R-:W-:Y:S01]  /*8e80*/  BSSY B0, `(.L_x_163) ;  /* 0x0000006000007945 */ /* 0x000fe20003800000 */
[----:B------:R-:W-:-:S07]  /*8e90*/  MOV R15, 0xffffffff ;  /* 0xffffffff000f7802 */ /* 0x000fce0000000f00 */
[----:B-1---5:R-:W-:Y:S05]  /*8ea0*/  WARPSYNC.COLLECTIVE R15, `(.L_x_164) ;  /* 0x000000000f0c7348 */ /* 0x022fea0003c00000 */
[----:B------:R-:W-:Y:S02]  /*8eb0*/  ELECT P6, UR79, PT ;  /* 0x00000000004f782f */ /* 0x000fe400038c0000 */
[----:B------:R-:W-:Y:S01]  /*8ec0*/  MOV R14, UR79 ;  /* 0x0000004f000e7c02 */ /* 0x000fe20008000f00 */
[----:B-1---5:R-:W-:Y:S10]  /*8ed0*/  ENDCOLLECTIVE ;  /* 0x000000000000791b */ /* 0x022ff40003800000 */
.L_x_164:
[----:B------:R-:W-:Y:S05]  /*8ee0*/  BSYNC B0 ;  /* 0x0000000000007941 */ /* 0x000fea0003800000 */
.L_x_163:
[----:B------:R-:W-:Y:S05]  /*8ef0*/  BRA `(.L_x_165) ;  /* 0xffffffa400387947 */ /* 0x000fea000383ffff */
.L_x_67:
[----:B-1----:R-:W-:-:S04]  /*8f00*/  MOV R2, UR4 ;  /* 0x0000000400027c02 */ /* 0x002fc80008000f00 */
[----:B------:R1:W2:Y:S03]  /*8f10*/  SYNCS.PHASECHK.TRANS64.TRYWAIT P0, [R2+URZ+0x8], R3 ;  /* 0x00000803020075a7 */ /* 0x0002a600080011ff */
[----:B--2---:R-:W-:Y:S05]  /*8f20*/  @!P0 NANOSLEEP.SYNCS 0x989680 ;  /* 0x009896800000895d */ /* 0x004fea0003900000 */
[----:B------:R-:W2:Y:S02]  /*8f30*/  @!P0 SYNCS.PHASECHK.TRANS64 P0, [R2+URZ+0x8], R3 ;  /* 0x00000803020085a7 */ /* 0x000ea400080010ff */
[----:B--2---:R-:W-:Y:S05]  /*8f40*/  @!P0 BRA `(.L_x_67) ;  /* 0xfffffffc00ec8947 */ /* 0x004fea000383ffff */
[----:B------:R-:W-:Y:S05]  /*8f50*/  BRA `(.L_x_66) ;  /* 0xffffffa4003c7947 */ /* 0x000fea000383ffff */
.L_x_68:
[----:B-1----:R1:W2:Y:S02]  /*8f60*/  SYNCS.PHASECHK.TRANS64.TRYWAIT P0, [R0+URZ+0x80], R5 ;  /* 0x00008005000075a7 */ /* 0x0022a400080011ff */
[----:B--2---:R-:W-:Y:S05]  /*8f70*/  @!P0 NANOSLEEP.SYNCS 0x989680 ;  /* 0x009896800000895d */ /* 0x004fea0003900000 */
[----:B------:R-:W2:Y:S02]  /*8f80*/  @!P0 SYNCS.PHASECHK.TRANS64 P0, [R0+URZ+0x80], R5 ;  /* 0x00008005000085a7 */ /* 0x000ea400080010ff */
[----:B--2---:R-:W-:Y:S05]  /*8f90*/  @!P0 BRA `(.L_x_68) ;  /* 0xfffffffc00f08947 */ /* 0x004fea000383ffff */
[----:B------:R-:W-:Y:S05]  /*8fa0*/  BRA `(.L_x_166) ;  /* 0xffffffa800207947 */ /* 0x000fea000383ffff */
.L_x_70:
[----:B------:R-:W-:-:S07]  /*8fb0*/  MOV R0, UR7 ;  /* 0x0000000700007c02 */ /* 0x000fce0008000f00 */
.L_x_167:
[----:B-1----:R1:W2:Y:S02]  /*8fc0*/  SYNCS.PHASECHK.TRANS64.TRYWAIT P0, [R0+URZ+0xc0], R5 ;  /* 0x0000c005000075a7 */ /* 0x0022a400080011ff */
[----:B--2---:R-:W-:Y:S05]  /*8fd0*/  @!P0 NANOSLEEP.SYNCS 0x989680 ;  /* 0x009896800000895d */ /* 0x004fea0003900000 */
[----:B------:R-:W2:Y:S02]  /*8fe0*/  @!P0 SYNCS.PHASECHK.TRANS64 P0, [R0+URZ+0xc0], R5 ;  /* 0x0000c005000085a7 */ /* 0x000ea400080010ff */
[----:B--2---:R-:W-:Y:S05]  /*8ff0*/  @!P0 BRA `(.L_x_167) ;  /* 0xfffffffc00f08947 */ /* 0x004fea000383ffff */
[----:B------:R-:W-:Y:S05]  /*9000*/  BRA `(.L_x_168) ;  /* 0xffffffa8006c7947 */ /* 0x000fea000383ffff */
.L_x_73:
[----:B------:R-:W-:Y:S07]  /*9010*/  MOV R0, UR6 ;  /* 0x0000000600007c02 */ /* 0x000fee0008000f00 */
.L_x_169:
[----:B-1----:R1:W2:Y:S02]  /*9020*/  SYNCS.PHASECHK.TRANS64.TRYWAIT P0, [R0+URZ], R5 ;  /* 0x00000005000075a7 */ /* 0x0022a400080011ff */
[----:B--2---:R-:W-:Y:S05]  /*9030*/  @!P0 NANOSLEEP.SYNCS 0x989680 ;  /* 0x009896800000895d */ /* 0x004fea0003900000 */
[----:B------:R-:W2:Y:S02]  /*9040*/  @!P0 SYNCS.PHASECHK.TRANS64 P0, [R0+URZ], R5 ;  /* 0x00000005000085a7 */ /* 0x000ea400080010ff */
[----:B--2---:R-:W-:Y:S05]  /*9050*/  @!P0 BRA `(.L_x_169) ;  /* 0xfffffffc00f08947 */ /* 0x004fea000383ffff */
[----:B------:R-:W-:Y:S05]  /*9060*/  BRA `(.L_x_72) ;  /* 0xffffffa800807947 */ /* 0x000fea000383ffff */
.L_x_77:
[----:B-1----:R-:W-:-:S07]  /*9070*/  MOV R0, UR7 ;  /* 0x0000000700007c02 */ /* 0x002fce0008000f00 */
.L_x_170:
[----:B-1----:R1:W2:Y:S02]  /*9080*/  SYNCS.PHASECHK.TRANS64.TRYWAIT P0, [R0+URZ], R3 ;  /* 0x00000003000075a7 */ /* 0x0022a400080011ff */
[----:B--2---:R-:W-:Y:S05]  /*9090*/  @!P0 NANOSLEEP.SYNCS 0x989680 ;  /* 0x009896800000895d */ /* 0x004fea0003900000 */
[----:B------:R-:W2:Y:S02]  /*90a0*/  @!P0 SYNCS.PHASECHK.TRANS64 P0, [R0+URZ], R3 ;  /* 0x00000003000085a7 */ /* 0x000ea400080010ff */
[----:B--2---:R-:W-:Y:S05]  /*90b0*/  @!P0 BRA `(.L_x_170) ;  /* 0xfffffffc00f08947 */ /* 0x004fea000383ffff */
[----:B------:R-:W-:Y:S05]  /*90c0*/  BRA `(.L_x_171) ;  /* 0xffffffac00747947 */ /* 0x000fea000383ffff */
.L_x_78:
[----:B------:R-:W-:-:S07]  /*90d0*/  MOV R0, UR7 ;  /* 0x0000000700007c02 */ /* 0x000fce0008000f00 */
.L_x_172:
[----:B-1----:R1:W2:Y:S02]  /*90e0*/  SYNCS.PHASECHK.TRANS64.TRYWAIT P0, [R0+URZ], R3 ;  /* 0x00000003000075a7 */ /* 0x0022a400080011ff */
[----:B--2---:R-:W-:Y:S05]  /*90f0*/  @!P0 NANOSLEEP.SYNCS 0x989680 ;  /* 0x009896800000895d */ /* 0x004fea0003900000 */
[----:B------:R-:W2:Y:S02]  /*9100*/  @!P0 SYNCS.PHASECHK.TRANS64 P0, [R0+URZ], R3 ;  /* 0x00000003000085a7 */ /* 0x000ea400080010ff */
[----:B--2---:R-:W-:Y:S05]  /*9110*/  @!P0 BRA `(.L_x_172) ;  /* 0xfffffffc00f08947 */ /* 0x004fea000383ffff */
[----:B------:R-:W-:Y:S05]  /*9120*/  BRA `(.L_x_173) ;  /* 0xffffffac00807947 */ /* 0x000fea000383ffff */
.L_x_79:
[----:B------:R-:W-:-:S07]  /*9130*/  MOV R0, UR7 ;  /* 0x0000000700007c02 */ /* 0x000fce0008000f00 */
.L_x_174:
[----:B-1----:R1:W2:Y:S02]  /*9140*/  SYNCS.PHASECHK.TRANS64.TRYWAIT P0, [R0+URZ], R3 ;  /* 0x00000003000075a7 */ /* 0x0022a400080011ff */
[----:B--2---:R-:W-:Y:S05]  /*9150*/  @!P0 NANOSLEEP.SYNCS 0x989680 ;  /* 0x009896800000895d */ /* 0x004fea0003900000 */
[----:B------:R-:W2:Y:S02]  /*9160*/  @!P0 SYNCS.PHASECHK.TRANS64 P0, [R0+URZ], R3 ;  /* 0x00000003000085a7 */ /* 0x000ea400080010ff */
[----:B--2---:R-:W-:Y:S05]  /*9170*/  @!P0 BRA `(.L_x_174) ;  /* 0xfffffffc00f08947 */ /* 0x004fea000383ffff */
[----:B------:R-:W-:Y:S05]  /*9180*/  BRA `(.L_x_175) ;  /* 0xffffffac008c7947 */ /* 0x000fea000383ffff */
.L_x_82:
[----:B------:R-:W-:-:S07]  /*9190*/  MOV R0, UR5 ;  /* 0x0000000500007c02 */ /* 0x000fce0008000f00 */
.L_x_176:
[----:B-1----:R1:W2:Y:S02]  /*91a0*/  SYNCS.PHASECHK.TRANS64.TRYWAIT P1, [R0+URZ+0x100], R3 ;  /* 0x00010003000075a7 */ /* 0x0022a400080211ff */
[----:B--2---:R-:W-:Y:S05]  /*91b0*/  @!P1 NANOSLEEP.SYNCS 0x989680 ;  /* 0x009896800000995d */ /* 0x004fea0003900000 */
[----:B------:R-:W2:Y:S02]  /*91c0*/  @!P1 SYNCS.PHASECHK.TRANS64 P1, [R0+URZ+0x100], R3 ;  /* 0x00010003000095a7 */ /* 0x000ea400080210ff */
[----:B--2---:R-:W-:Y:S05]  /*91d0*/  @!P1 BRA `(.L_x_176) ;  /* 0xfffffffc00f09947 */ /* 0x004fea000383ffff */
[----:B------:R-:W-:Y:S05]  /*91e0*/  BRA `(.L_x_177) ;  /* 0xffffffac00d87947 */ /* 0x000fea000383ffff */
.L_x_87:
[----:B--2---:R2:W3:Y:S02]  /*91f0*/  SYNCS.PHASECHK.TRANS64.TRYWAIT P0, [R0+URZ+0x80], R3 ;  /* 0x00008003000075a7 */ /* 0x0044e400080011ff */
[----:B---3--:R-:W-:Y:S05]  /*9200*/  @!P0 NANOSLEEP.SYNCS 0x989680 ;  /* 0x009896800000895d */ /* 0x008fea0003900000 */
[----:B------:R-:W3:Y:S02]  /*9210*/  @!P0 SYNCS.PHASECHK.TRANS64 P0, [R0+URZ+0x80], R3 ;  /* 0x00008003000085a7 */ /* 0x000ee400080010ff */
[----:B---3--:R-:W-:Y:S05]  /*9220*/  @!P0 BRA `(.L_x_87) ;  /* 0xfffffffc00f08947 */ /* 0x008fea000383ffff */
[----:B------:R-:W-:Y:S05]  /*9230*/  BRA `(.L_x_178) ;  /* 0xffffffb000dc7947 */ /* 0x000fea000383ffff */
.L_x_90:
[----:B------:R-:W-:Y:S07]  /*9240*/  MOV R0, UR4 ;  /* 0x0000000400007c02 */ /* 0x000fee0008000f00 */
.L_x_179:
[----:B--2---:R2:W3:Y:S02]  /*9250*/  SYNCS.PHASECHK.TRANS64.TRYWAIT P0, [R0+URZ+0x78], R3 ;  /* 0x00007803000075a7 */ /* 0x0044e400080011ff */
[----:B---3--:R-:W-:Y:S05]  /*9260*/  @!P0 NANOSLEEP.SYNCS 0x989680 ;  /* 0x009896800000895d */ /* 0x008fea0003900000 */
[----:B------:R-:W3:Y:S02]  /*9270*/  @!P0 SYNCS.PHASECHK.TRANS64 P0, [R0+URZ+0x78], R3 ;  /* 0x00007803000085a7 */ /* 0x000ee400080010ff */
[----:B---3--:R-:W-:Y:S05]  /*9280*/  @!P0 BRA `(.L_x_179) ;  /* 0xfffffffc00f08947 */ /* 0x008fea000383ffff */
[----:B------:R-:W-:Y:S05]  /*9290*/  BRA `(.L_x_89) ;  /* 0xffffffb400bc7947 */ /* 0x000fea000383ffff */
.L_x_93:
[----:B------:R-:W-:Y:S07]  /*92a0*/  MOV R3, UR4 ;  /* 0x0000000400037c02 */ /* 0x000fee0008000f00 */
.L_x_180:
[----:B-1----:R1:W2:Y:S02]  /*92b0*/  SYNCS.PHASECHK.TRANS64.TRYWAIT P0, [R3+URZ+0x50], R12 ;  /* 0x0000500c030075a7 */ /* 0x0022a400080011ff */
[----:B--2---:R-:W-:Y:S05]  /*92c0*/  @!P0 NANOSLEEP.SYNCS 0x989680 ;  /* 0x009896800000895d */ /* 0x004fea0003900000 */
[----:B------:R-:W2:Y:S02]  /*92d0*/  @!P0 SYNCS.PHASECHK.TRANS64 P0, [R3+URZ+0x50], R12 ;  /* 0x0000500c030085a7 */ /* 0x000ea400080010ff */
[----:B--2---:R-:W-:Y:S05]  /*92e0*/  @!P0 BRA `(.L_x_180) ;  /* 0xfffffffc00f08947 */ /* 0x004fea000383ffff */
[----:B------:R-:W-:Y:S05]  /*92f0*/  BRA `(.L_x_181) ;  /* 0xffffffb800387947 */ /* 0x000fea000383ffff */
.L_x_94:
[----:B-1----:R-:W-:Y:S07]  /*9300*/  MOV R3, UR4 ;  /* 0x0000000400037c02 */ /* 0x002fee0008000f00 */
.L_x_182:
[----:B-1----:R1:W2:Y:S02]  /*9310*/  SYNCS.PHASECHK.TRANS64.TRYWAIT P0, [R3+URZ+0x58], R12 ;  /* 0x0000580c030075a7 */ /* 0x0022a400080011ff */
[----:B--2---:R-:W-:Y:S05]  /*9320*/  @!P0 NANOSLEEP.SYNCS 0x989680 ;  /* 0x009896800000895d */ /* 0x004fea0003900000 */
[----:B------:R-:W2:Y:S02]  /*9330*/  @!P0 SYNCS.PHASECHK.TRANS64 P0, [R3+URZ+0x58], R12 ;  /* 0x0000580c030085a7 */ /* 0x000ea400080010ff */
[----:B--2---:R-:W-:Y:S05]  /*9340*/  @!P0 BRA `(.L_x_182) ;  /* 0xfffffffc00f08947 */ /* 0x004fea000383ffff */
[----:B------:R-:W-:Y:S05]  /*9350*/  BRA `(.L_x_183) ;  /* 0xffffffb800947947 */ /* 0x000fea000383ffff */
.L_x_95:
[----:B-1----:R-:W-:Y:S07]  /*9360*/  MOV R3, UR4 ;  /* 0x0000000400037c02 */ /* 0x002fee0008000f00 */
.L_x_184:
[----:B-1----:R1:W2:Y:S02]  /*9370*/  SYNCS.PHASECHK.TRANS64.TRYWAIT P0, [R3+URZ+0x60], R12 ;  /* 0x0000600c030075a7 */ /* 0x0022a400080011ff */
[----:B--2---:R-:W-:Y:S05]  /*9380*/  @!P0 NANOSLEEP.SYNCS 0x989680 ;  /* 0x009896800000895d */ /* 0x004fea0003900000 */
[----:B------:R-:W2:Y:S02]  /*9390*/  @!P0 SYNCS.PHASECHK.TRANS64 P0, [R3+URZ+0x60], R12 ;  /* 0x0000600c030085a7 */ /* 0x000ea400080010ff */
[----:B--2---:R-:W-:Y:S05]  /*93a0*/  @!P0 BRA `(.L_x_184) ;  /* 0xfffffffc00f08947 */ /* 0x004fea000383ffff */
[----:B------:R-:W-:Y:S05]  /*93b0*/  BRA `(.L_x_185) ;  /* 0xffffffb800f07947 */ /* 0x000fea000383ffff */
.L_x_96:
[----:B------:R-:W-:Y:S07]  /*93c0*/  MOV R3, UR4 ;  /* 0x0000000400037c02 */ /* 0x000fee0008000f00 */
.L_x_186:
[----:B-1----:R1:W2:Y:S02]  /*93d0*/  SYNCS.PHASECHK.TRANS64.TRYWAIT P0, [R3+URZ+0x68], R12 ;  /* 0x0000680c030075a7 */ /* 0x0022a400080011ff */
[----:B--2---:R-:W-:Y:S05]  /*93e0*/  @!P0 NANOSLEEP.SYNCS 0x989680 ;  /* 0x009896800000895d */ /* 0x004fea0003900000 */
[----:B------:R-:W2:Y:S02]  /*93f0*/  @!P0 SYNCS.PHASECHK.TRANS64 P0, [R3+URZ+0x68], R12 ;  /* 0x0000680c030085a7 */ /* 0x000ea400080010ff */
[----:B--2---:R-:W-:Y:S05]  /*9400*/  @!P0 BRA `(.L_x_186) ;  /* 0xfffffffc00f08947 */ /* 0x004fea000383ffff */
[----:B------:R-:W-:Y:S05]  /*9410*/  BRA `(.L_x_187) ;  /* 0xffffffbc00907947 */ /* 0x000fea000383ffff */
.L_x_98:
[----:B------:R-:W-:-:S07]  /*9420*/  MOV R0, UR4 ;  /* 0x0000000400007c02 */ /* 0x000fce0008000f00 */
.L_x_188:
[----:B-1----:R1:W3:Y:S02]  /*9430*/  SYNCS.PHASECHK.TRANS64.TRYWAIT P0, [R0+URZ+0x50], R3 ;  /* 0x00005003000075a7 */ /* 0x0022e400080011ff */
[----:B---3--:R-:W-:Y:S05]  /*9440*/  @!P0 NANOSLEEP.SYNCS 0x989680 ;  /* 0x009896800000895d */ /* 0x008fea0003900000 */
[----:B------:R-:W3:Y:S02]  /*9450*/  @!P0 SYNCS.PHASECHK.TRANS64 P0, [R0+URZ+0x50], R3 ;  /* 0x00005003000085a7 */ /* 0x000ee400080010ff */
[----:B---3--:R-:W-:Y:S05]  /*9460*/  @!P0 BRA `(.L_x_188) ;  /* 0xfffffffc00f08947 */ /* 0x008fea000383ffff */
[----:B------:R-:W-:Y:S05]  /*9470*/  BRA `(.L_x_189) ;  /* 0xffffffc000187947 */ /* 0x000fea000383ffff */
.L_x_99:
[----:B-1----:R-:W-:-:S07]  /*9480*/  MOV R0, UR4 ;  /* 0x0000000400007c02 */ /* 0x002fce0008000f00 */
.L_x_190:
[----:B-1----:R1:W3:Y:S02]  /*9490*/  SYNCS.PHASECHK.TRANS64.TRYWAIT P0, [R0+URZ+0x58], R3 ;  /* 0x00005803000075a7 */ /* 0x0022e400080011ff */
[----:B---3--:R-:W-:Y:S05]  /*94a0*/  @!P0 NANOSLEEP.SYNCS 0x989680 ;  /* 0x009896800000895d */ /* 0x008fea0003900000 */
[----:B------:R-:W3:Y:S02]  /*94b0*/  @!P0 SYNCS.PHASECHK.TRANS64 P0, [R0+URZ+0x58], R3 ;  /* 0x00005803000085a7 */ /* 0x000ee400080010ff */
[----:B---3--:R-:W-:Y:S05]  /*94c0*/  @!P0 BRA `(.L_x_190) ;  /* 0xfffffffc00f08947 */ /* 0x008fea000383ffff */
[----:B------:R-:W-:Y:S05]  /*94d0*/  BRA `(.L_x_191) ;  /* 0xffffffc000087947 */ /* 0x000fea000383ffff */
.L_x_100:
[----:B-1----:R-:W-:-:S07]  /*94e0*/  MOV R0, UR4 ;  /* 0x0000000400007c02 */ /* 0x002fce0008000f00 */
.L_x_192:
[----:B-1----:R1:W3:Y:S02]  /*94f0*/  SYNCS.PHASECHK.TRANS64.TRYWAIT P0, [R0+URZ+0x60], R3 ;  /* 0x00006003000075a7 */ /* 0x0022e400080011ff */
[----:B---3--:R-:W-:Y:S05]  /*9500*/  @!P0 NANOSLEEP.SYNCS 0x989680 ;  /* 0x009896800000895d */ /* 0x008fea0003900000 */
[----:B------:R-:W3:Y:S02]  /*9510*/  @!P0 SYNCS.PHASECHK.TRANS64 P0, [R0+URZ+0x60], R3 ;  /* 0x00006003000085a7 */ /* 0x000ee400080010ff */
[----:B---3--:R-:W-:Y:S05]  /*9520*/  @!P0 BRA `(.L_x_192) ;  /* 0xfffffffc00f08947 */ /* 0x008fea000383ffff */
[----:B------:R-:W-:Y:S05]  /*9530*/  BRA `(.L_x_193) ;  /* 0xffffffbc00f87947 */ /* 0x000fea000383ffff */
.L_x_102:
[----:B--2---:R2:W3:Y:S02]  /*9540*/  SYNCS.PHASECHK.TRANS64.TRYWAIT P0, [R0+URZ+0x80], R3 ;  /* 0x00008003000075a7 */ /* 0x0044e400080011ff */
[----:B---3--:R-:W-:Y:S05]  /*9550*/  @!P0 NANOSLEEP.SYNCS 0x989680 ;  /* 0x009896800000895d */ /* 0x008fea0003900000 */
[----:B------:R-:W3:Y:S02]  /*9560*/  @!P0 SYNCS.PHASECHK.TRANS64 P0, [R0+URZ+0x80], R3 ;  /* 0x00008003000085a7 */ /* 0x000ee400080010ff */
[----:B---3--:R-:W-:Y:S05]  /*9570*/  @!P0 BRA `(.L_x_102) ;  /* 0xfffffffc00f08947 */ /* 0x008fea000383ffff */
[----:B------:R-:W-:Y:S05]  /*9580*/  BRA `(.L_x_194) ;  /* 0xffffffc000cc7947 */ /* 0x000fea000383ffff */
.L_x_113:
[----:B-1----:R-:W-:Y:S04]  /*9590*/  MOV R0, UR44 ;  /* 0x0000002c00007c02 */ /* 0x002fe80008000f00 */
[----:B------:R1:W2:Y:S03]  /*95a0*/  SYNCS.PHASECHK.TRANS64.TRYWAIT P1, [R0+URZ+0x30], R5 ;  /* 0x00003005000075a7 */ /* 0x0002a600080211ff */
[----:B--2---:R-:W-:Y:S05]  /*95b0*/  @!P1 NANOSLEEP.SYNCS 0x989680 ;  /* 0x009896800000995d */ /* 0x004fea0003900000 */
[----:B------:R-:W2:Y:S02]  /*95c0*/  @!P1 SYNCS.PHASECHK.TRANS64 P1, [R0+URZ+0x30], R5 ;  /* 0x00003005000095a7 */ /* 0x000ea400080210ff */
[----:B--2---:R-:W-:Y:S05]  /*95d0*/  @!P1 BRA `(.L_x_113) ;  /* 0xfffffffc00ec9947 */ /* 0x004fea000383ffff */
[----:B------:R-:W-:Y:S05]  /*95e0*/  BRA `(.L_x_112) ;  /* 0xffffffcc00c47947 */ /* 0x000fea000383ffff */
.L_x_115:
[----:B-1----:R1:W4:Y:S02]  /*95f0*/  SYNCS.PHASECHK.TRANS64.TRYWAIT P0, [R78+URZ+0xa0], R3 ;  /* 0x0000a0034e0075a7 */ /* 0x00232400080011ff */
[----:B----4-:R-:W-:Y:S05]  /*9600*/  @!P0 NANOSLEEP.SYNCS 0x989680 ;  /* 0x009896800000895d */ /* 0x010fea0003900000 */
[----:B------:R-:W4:Y:S02]  /*9610*/  @!P0 SYNCS.PHASECHK.TRANS64 P0, [R78+URZ+0xa0], R3 ;  /* 0x0000a0034e0085a7 */ /* 0x000f2400080010ff */
[----:B----4-:R-:W-:Y:S05]  /*9620*/  @!P0 BRA `(.L_x_115) ;  /* 0xfffffffc00f08947 */ /* 0x010fea000383ffff */
[----:B------:R-:W-:Y:S05]  /*9630*/  BRA `(.L_x_114) ;  /* 0xffffffcc00e47947 */ /* 0x000fea000383ffff */
.L_x_124:
[----:B--2---:R2:W3:Y:S02]  /*9640*/  SYNCS.PHASECHK.TRANS64.TRYWAIT P0, [R3+URZ+0x30], R0 ;  /* 0x00003000030075a7 */ /* 0x0044e400080011ff */
[----:B---3--:R-:W-:Y:S05]  /*9650*/  @!P0 NANOSLEEP.SYNCS 0x989680 ;  /* 0x009896800000895d */ /* 0x008fea0003900000 */
[----:B------:R-:W3:Y:S02]  /*9660*/  @!P0 SYNCS.PHASECHK.TRANS64 P0, [R3+URZ+0x30], R0 ;  /* 0x00003000030085a7 */ /* 0x000ee400080010ff */
[----:B---3--:R-:W-:Y:S05]  /*9670*/  @!P0 BRA `(.L_x_124) ;  /* 0xfffffffc00f08947 */ /* 0x008fea000383ffff */
[----:B------:R-:W-:Y:S05]  /*9680*/  BRA `(.L_x_123) ;  /* 0xffffffd400f07947 */ /* 0x000fea000383ffff */
.L_x_132:
[----:B--2---:R2:W3:Y:S02]  /*9690*/  SYNCS.PHASECHK.TRANS64.TRYWAIT P0, [R87+URZ+0x30], R4 ;  /* 0x00003004570075a7 */ /* 0x0044e400080011ff */
[----:B---3--:R-:W-:Y:S05]  /*96a0*/  @!P0 NANOSLEEP.SYNCS 0x989680 ;  /* 0x009896800000895d */ /* 0x008fea0003900000 */
[----:B------:R-:W3:Y:S02]  /*96b0*/  @!P0 SYNCS.PHASECHK.TRANS64 P0, [R87+URZ+0x30], R4 ;  /* 0x00003004570085a7 */ /* 0x000ee400080010ff */
[----:B---3--:R-:W-:Y:S05]  /*96c0*/  @!P0 BRA `(.L_x_132) ;  /* 0xfffffffc00f08947 */ /* 0x008fea000383ffff */
[----:B------:R-:W-:Y:S05]  /*96d0*/  BRA `(.L_x_131) ;  /* 0xffffffe0000c7947 */ /* 0x000fea000383ffff */
.L_x_140:
[----:B--2---:R2:W3:Y:S02]  /*96e0*/  SYNCS.PHASECHK.TRANS64.TRYWAIT P0, [R92+URZ+0x30], R3 ;  /* 0x000030035c0075a7 */ /* 0x0044e400080011ff */
[----:B---3--:R-:W-:Y:S05]  /*96f0*/  @!P0 NANOSLEEP.SYNCS 0x989680 ;  /* 0x009896800000895d */ /* 0x008fea0003900000 */
[----:B------:R-:W3:Y:S02]  /*9700*/  @!P0 SYNCS.PHASECHK.TRANS64 P0, [R92+URZ+0x30], R3 ;  /* 0x000030035c0085a7 */ /* 0x000ee400080010ff */
[----:B---3--:R-:W-:Y:S05]  /*9710*/  @!P0 BRA `(.L_x_140) ;  /* 0xfffffffc00f08947 */ /* 0x008fea000383ffff */
[----:B------:R-:W-:Y:S05]  /*9720*/  BRA `(.L_x_139) ;  /* 0xffffffe800287947 */ /* 0x000fea000383ffff */
        .weak           $__internal_0_$__cuda_sm10x_tcgen05_guardrail_trap_col_being_dealloced_not_returned_by_alloc
        .type           $__internal_0_$__cuda_sm10x_tcgen05_guardrail_trap_col_being_dealloced_not_returned_by_alloc,@function
        .size           $__internal_0_$__cuda_sm10x_tcgen05_guardrail_trap_col_being_dealloced_not_returned_by_alloc,($__internal_1_$__cuda_sm10x_tcgen05_guardrail_trap_phase_invalid_during_alloc - $__internal_0_$__cuda_sm10x_tcgen05_guardrail_trap_col_being_dealloced_not_returned_by_alloc)
$__internal_0_$__cuda_sm10x_tcgen05_guardrail_trap_col_being_dealloced_not_returned_by_alloc:
[----:B------:R-:W-:Y:S05]  /*9730*/  BPT.TRAP 0x1 ;  /* 0x000000040000795c */ /* 0x000fea0000300000 */
[----:B------:R-:W-:-:S04]  /*9740*/  HFMA2 R3, -RZ, RZ, 0, 0 ;  /* 0x00000000ff037431 */ /* 0x000fc800000001ff */
[----:B------:R-:W-:Y:S05]  /*9750*/  RET.REL.NODEC R2 `(_ZN7cutlass13device_kernelINS_4gemm6kernel13GemmUniversalIN4cute5tupleIJiiiiEEENS1_10collective13CollectiveMmaINS1_35MainloopSm100TmaUmmaWarpSpecializedILi3ELi2ELi4ENS5_IJNS4_1CILi4EEENSA_ILi2EEENSA_ILi1EEEEEEEENS5_IJNSA_ILi128EEESG_NSA_ILi64EEEEEENS_6half_tENS5_IJSD_llEEESJ_SK_NS4_8TiledMMAINS4_8MMA_AtomIJNS4_26SM100_MMA_F16BF16_2x1SM_SSISJ_SJ_fLi128ELi128ELNS4_4UMMA5MajorE1ELSP_1ELNSO_7ScaleInE0ELSQ_0EEEEEENS4_6LayoutINS5_IJSD_SD_SD_EEENS5_IJNSA_ILi0EEESV_SV_EEEEENS5_IJNS4_10UnderscoreESY_SY_EEEEENS4_28SM100_TMA_2SM_LOAD_MULTICASTENS4_14ComposedLayoutINS4_7SwizzleILi3ELi4ELi3EEENS4_18smem_ptr_flag_bitsILi16EEENST_INS5_IJSH_NSA_ILi8EEEEEENS5_IJSD_SH_EEEEEEEvNS4_8identityES11_S1B_vS1C_EENS_8epilogue10collective18CollectiveEpilogueINS1E_23Sm100TmaWarpSpecializedILi4ELi2ELi16ELb1ELb0EEEJNS5_IJSH_SG_SH_EEENS5_IJNST_ISH_SD_EENST_INS5_IJNSA_ILi16EEESC_EEES19_EEEEESJ_NS5_IJlSD_lEEESJ_S1P_NS1E_6fusion15FusionCallbacksIS1I_NS1Q_17LinearCombinationISJ_fSJ_fLNS_15FloatRoundStyleE2EEES1J_S1O_JEEENS4_5SM1004TMEM4LOAD26SM100_TMEM_LOAD_32dp32b16xENS4_13SM90_TMA_LOADENS12_INS13_ILi1ELi4ELi3EEES16_NST_INS5_IJS17_S1L_EEENS5_IJS1L_SD_EEEEEEENS4_39AutoVectorizingCopyWithAssumedAlignmentILi128EEENS4_14SM90_TMA_STOREES25_S27_S27_EEEvvEEEEvNT_6ParamsE) ;  /* 0xffffff6802287950 */ /* 0x000fea0003c3ffff */
        .weak           $__internal_1_$__cuda_sm10x_tcgen05_guardrail_trap_phase_invalid_during_alloc
        .type           $__internal_1_$__cuda_sm10x_tcgen05_guardrail_trap_phase_invalid_during_alloc,@function
        .size           $__internal_1_$__cuda_sm10x_tcgen05_guardrail_trap_phase_invalid_during_alloc,($__internal_2_$__cuda_sm10x_tcgen05_guardrail_trap_unallocated_columns_being_dealloced - $__internal_1_$__cuda_sm10x_tcgen05_guardrail_trap_phase_invalid_during_alloc)
$__internal_1_$__cuda_sm10x_tcgen05_guardrail_trap_phase_invalid_during_alloc:
[----:B------:R-:W-:Y:S05]  /*9760*/  BPT.TRAP 0x1 ;  /* 0x000000040000795c */ /* 0x000fea0000300000 */
[----:B------:R-:W-:-:S04]  /*9770*/  MOV R3, 0x0 ;  /* 0x0000000000037802 */ /* 0x000fc80000000f00 */
[----:B------:R-:W-:Y:S05]  /*9780*/  RET.REL.NODEC R2 `(_ZN7cutlass13device_kernelINS_4gemm6kernel13GemmUniversalIN4cute5tupleIJiiiiEEENS1_10collective13CollectiveMmaINS1_35MainloopSm100TmaUmmaWarpSpecializedILi3ELi2ELi4ENS5_IJNS4_1CILi4EEENSA_ILi2EEENSA_ILi1EEEEEEEENS5_IJNSA_ILi128EEESG_NSA_ILi64EEEEEENS_6half_tENS5_IJSD_llEEESJ_SK_NS4_8TiledMMAINS4_8MMA_AtomIJNS4_26SM100_MMA_F16BF16_2x1SM_SSISJ_SJ_fLi128ELi128ELNS4_4UMMA5MajorE1ELSP_1ELNSO_7ScaleInE0ELSQ_0EEEEEENS4_6LayoutINS5_IJSD_SD_SD_EEENS5_IJNSA_ILi0EEESV_SV_EEEEENS5_IJNS4_10UnderscoreESY_SY_EEEEENS4_28SM100_TMA_2SM_LOAD_MULTICASTENS4_14ComposedLayoutINS4_7SwizzleILi3ELi4ELi3EEENS4_18smem_ptr_flag_bitsILi16EEENST_INS5_IJSH_NSA_ILi8EEEEEENS5_IJSD_SH_EEEEEEEvNS4_8identityES11_S1B_vS1C_EENS_8epilogue10collective18CollectiveEpilogueINS1E_23Sm100TmaWarpSpecializedILi4ELi2ELi16ELb1ELb0EEEJNS5_IJSH_SG_SH_EEENS5_IJNST_ISH_SD_EENST_INS5_IJNSA_ILi16EEESC_EEES19_EEEEESJ_NS5_IJlSD_lEEESJ_S1P_NS1E_6fusion15FusionCallbacksIS1I_NS1Q_17LinearCombinationISJ_fSJ_fLNS_15FloatRoundStyleE2EEES1J_S1O_JEEENS4_5SM1004TMEM4LOAD26SM100_TMEM_LOAD_32dp32b16xENS4_13SM90_TMA_LOADENS12_INS13_ILi1ELi4ELi3EEES16_NST_INS5_IJS17_S1L_EEENS5_IJS1L_SD_EEEEEEENS4_39AutoVectorizingCopyWithAssumedAlignmentILi128EEENS4_14SM90_TMA_STOREES25_S27_S27_EEEvvEEEEvNT_6ParamsE) ;  /* 0xffffff68021c7950 */ /* 0x000fea0003c3ffff */
        .weak           $__internal_2_$__cuda_sm10x_tcgen05_guardrail_trap_unallocated_columns_being_dealloced
        .type           $__internal_2_$__cuda_sm10x_tcgen05_guardrail_trap_unallocated_columns_being_dealloced,@function
        .size           $__internal_2_$__cuda_sm10x_tcgen05_guardrail_trap_unallocated_columns_being_dealloced,(.L_x_196 - $__internal_2_$__cuda_sm10x_tcgen05_guardrail_trap_unallocated_columns_being_dealloced)
$__internal_2_$__cuda_sm10x_tcgen05_guardrail_trap_unallocated_columns_being_dealloced:
[----:B------:R-:W-:Y:S05]  /*9790*/  BPT.TRAP 0x1 ;  /* 0x000000040000795c */ /* 0x000fea0000300000 */
[----:B------:R-:W-:-:S04]  /*97a0*/  HFMA2 R3, -RZ, RZ, 0, 0 ;  /* 0x00000000ff037431 */ /* 0x000fc800000001ff */
[----:B------:R-:W-:Y:S05]  /*97b0*/  RET.REL.NODEC R2 `(_ZN7cutlass13device_kernelINS_4gemm6kernel13GemmUniversalIN4cute5tupleIJiiiiEEENS1_10collective13CollectiveMmaINS1_35MainloopSm100TmaUmmaWarpSpecializedILi3ELi2ELi4ENS5_IJNS4_1CILi4EEENSA_ILi2EEENSA_ILi1EEEEEEEENS5_IJNSA_ILi128EEESG_NSA_ILi64EEEEEENS_6half_tENS5_IJSD_llEEESJ_SK_NS4_8TiledMMAINS4_8MMA_AtomIJNS4_26SM100_MMA_F16BF16_2x1SM_SSISJ_SJ_fLi128ELi128ELNS4_4UMMA5MajorE1ELSP_1ELNSO_7ScaleInE0ELSQ_0EEEEEENS4_6LayoutINS5_IJSD_SD_SD_EEENS5_IJNSA_ILi0EEESV_SV_EEEEENS5_IJNS4_10UnderscoreESY_SY_EEEEENS4_28SM100_TMA_2SM_LOAD_MULTICASTENS4_14ComposedLayoutINS4_7SwizzleILi3ELi4ELi3EEENS4_18smem_ptr_flag_bitsILi16EEENST_INS5_IJSH_NSA_ILi8EEEEEENS5_IJSD_SH_EEEEEEEvNS4_8identityES11_S1B_vS1C_EENS_8epilogue10collective18CollectiveEpilogueINS1E_23Sm100TmaWarpSpecializedILi4ELi2ELi16ELb1ELb0EEEJNS5_IJSH_SG_SH_EEENS5_IJNST_ISH_SD_EENST_INS5_IJNSA_ILi16EEESC_EEES19_EEEEESJ_NS5_IJlSD_lEEESJ_S1P_NS1E_6fusion15FusionCallbacksIS1I_NS1Q_17LinearCombinationISJ_fSJ_fLNS_15FloatRoundStyleE2EEES1J_S1O_JEEENS4_5SM1004TMEM4LOAD26SM100_TMEM_LOAD_32dp32b16xENS4_13SM90_TMA_LOADENS12_INS13_ILi1ELi4ELi3EEES16_NST_INS5_IJS17_S1L_EEENS5_IJS1L_SD_EEEEEEENS4_39AutoVectorizingCopyWithAssumedAlignmentILi128EEENS4_14SM90_TMA_STOREES25_S27_S27_EEEvvEEEEvNT_6ParamsE) ;  /* 0xffffff6802107950 */ /* 0x000fea0003c3ffff */
.L_x_195:
[----:B------:R-:W-:-:S00]  /*97c0*/  BRA `(.L_x_195) ;  /* 0xfffffffc00fc7947 */ /* 0x000fc0000383ffff */
[----:B------:R-:W-:-:S00]  /*97d0*/  NOP ;  /* 0x0000000000007918 */ /* 0x000fc00000000000 */
        /* <DEDUP_REMOVED lines=10> */
.L_x_196:


//--------------------- .nv.global.init           --------------------------
	.section	.nv.global.init,"aw",@progbits
.nv.global.init:
	.type		$str$27,@object
	.size		$str$27,($str$28 - $str$27)
$str$27:
        /*0000*/ 	.byte	0x28, 0x61, 0x64, 0x64, 0x72, 0x65, 0x73, 0x73, 0x20, 0x26, 0x20, 0x6d, 0x61, 0x73, 0x6b, 0x29
        /*0010*/ 	.byte	0x20, 0x3d, 0x3d, 0x20, 0x30, 0x00
	.type		$str$28,@object
	.size		$str$28,($str$26 - $str$28)
$str$28:
        /*0016*/ 	.byte	0x2f, 0x74, 0x6d, 0x70, 0x2f, 0x63, 0x75, 0x74, 0x6c, 0x61, 0x73, 0x73, 0x5f, 0x73, 0x77, 0x65
        /*0026*/ 	.byte	0x65, 0x70, 0x5f, 0x73, 0x72, 0x63, 0x2f, 0x69, 0x6e, 0x63, 0x6c, 0x75, 0x64, 0x65, 0x2f, 0x63
        /*0036*/ 	.byte	0x75, 0x74, 0x65, 0x2f, 0x70, 0x6f, 0x69, 0x6e, 0x74, 0x65, 0x72, 0x5f, 0x66, 0x6c, 0x61, 0x67
        /*0046*/ 	.byte	0x67, 0x65, 0x64, 0x2e, 0x68, 0x70, 0x70, 0x00
	.type		$str$26,@object
	.size		$str$26,($str$25 - $str$26)
$str$26:
        /*004e*/ 	.byte	0x2f, 0x74, 0x6d, 0x70, 0x2f, 0x63, 0x75, 0x74, 0x6c, 0x61, 0x73, 0x73, 0x5f, 0x73, 0x77, 0x65
        /*005e*/ 	.byte	0x65, 0x70, 0x5f, 0x73, 0x72, 0x63, 0x2f, 0x69, 0x6e, 0x63, 0x6c, 0x75, 0x64, 0x65, 0x2f, 0x63
        /*006e*/ 	.byte	0x75, 0x74, 0x65, 0x2f, 0x61, 0x74, 0x6f, 0x6d, 0x2f, 0x63, 0x6f, 0x70, 0x79, 0x5f, 0x74, 0x72
        /*007e*/ 	.byte	0x61, 0x69, 0x74, 0x73, 0x5f, 0x73, 0x6d, 0x31, 0x30, 0x30, 0x2e, 0x68, 0x70, 0x70, 0x00
	.type		$str$25,@object
	.size		$str$25,(__unnamed_1 - $str$25)
$str$25:
        /*008d*/ 	.byte	0x28, 0x28, 0x75, 0x69, 0x6e, 0x74, 0x33, 0x32, 0x5f, 0x74, 0x28, 0x74, 0x68, 0x72, 0x65, 0x61
        /*009d*/ 	.byte	0x64, 0x49, 0x64, 0x78, 0x2e, 0x78, 0x29, 0x20, 0x2f, 0x20, 0x33, 0x32, 0x29, 0x20, 0x25, 0x20
        /*00ad*/ 	.byte	0x34, 0x29, 0x20, 0x3d, 0x3d, 0x20, 0x28, 0x28, 0x28, 0x74, 0x6d, 0x65, 0x6d, 0x5f, 0x61, 0x64
        /*00bd*/ 	.byte	0x64, 0x72, 0x20, 0x3e, 0x3e, 0x20, 0x31, 0x36, 0x29, 0x20, 0x2f, 0x20, 0x33, 0x32, 0x29, 0x20
        /*00cd*/ 	.byte	0x25, 0x20, 0x34, 0x29, 0x00
	.type		__unnamed_1,@object
	.size		__unnamed_1,(__unnamed_2 - __unnamed_1)
__unnamed_1:
        /*00d2*/ 	.byte	0x61, 0x75, 0x74, 0x6f, 0x20, 0x63, 0x75, 0x74, 0x65, 0x3a, 0x3a, 0x61, 0x73, 0x5f, 0x70, 0x6f
        /* <DEDUP_REMOVED lines=24> */
        /*0262*/ 	.byte	0x34, 0x38, 0x3e, 0x3e, 0x3e, 0x3e, 0x5d, 0x00
	.type		__unnamed_2,@object
	.size		__unnamed_2,(.L_2 - __unnamed_2)
__unnamed_2:
        /* <DEDUP_REMOVED lines=40> */
        /*04ea*/ 	.byte	0x3a, 0x3a, 0x43, 0x3c, 0x30, 0x3e, 0x3e, 0x3e, 0x3e, 0x5d, 0x00
.L_2:


//--------------------- .nv.shared._ZN7cutlass13device_kernelINS_4gemm6kernel13GemmUniversalIN4cute5tupleIJiiiiEEENS1_10collective13CollectiveMmaINS1_35MainloopSm100TmaUmmaWarpSpecializedILi3ELi2ELi4ENS5_IJNS4_1CILi4EEENSA_ILi2EEENSA_ILi1EEEEEEEENS5_IJNSA_ILi128EEESG_NSA_ILi64EEEEEENS_6half_tENS5_IJSD_llEEESJ_SK_NS4_8TiledMMAINS4_8MMA_AtomIJNS4_26SM100_MMA_F16BF16_2x1SM_SSISJ_SJ_fLi128ELi128ELNS4_4UMMA5MajorE1ELSP_1ELNSO_7ScaleInE0ELSQ_0EEEEEENS4_6LayoutINS5_IJSD_SD_SD_EEENS5_IJNSA_ILi0EEESV_SV_EEEEENS5_IJNS4_10UnderscoreESY_SY_EEEEENS4_28SM100_TMA_2SM_LOAD_MULTICASTENS4_14ComposedLayoutINS4_7SwizzleILi3ELi4ELi3EEENS4_18smem_ptr_flag_bitsILi16EEENST_INS5_IJSH_NSA_ILi8EEEEEENS5_IJSD_SH_EEEEEEEvNS4_8identityES11_S1B_vS1C_EENS_8epilogue10collective18CollectiveEpilogueINS1E_23Sm100TmaWarpSpecializedILi4ELi2ELi16ELb1ELb0EEEJNS5_IJSH_SG_SH_EEENS5_IJNST_ISH_SD_EENST_INS5_IJNSA_ILi16EEESC_EEES19_EEEEESJ_NS5_IJlSD_lEEESJ_S1P_NS1E_6fusion15FusionCallbacksIS1I_NS1Q_17LinearCombinationISJ_fSJ_fLNS_15FloatRoundStyleE2EEES1J_S1O_JEEENS4_5SM1004TMEM4LOAD26SM100_TMEM_LOAD_32dp32b16xENS4_13SM90_TMA_LOADENS12_INS13_ILi1ELi4ELi3EEES16_NST_INS5_IJS17_S1L_EEENS5_IJS1L_SD_EEEEEEENS4_39AutoVectorizingCopyWithAssumedAlignmentILi128EEENS4_14SM90_TMA_STOREES25_S27_S27_EEEvvEEEEvNT_6ParamsE --------------------------
	.section	.nv.shared._ZN7cutlass13device_kernelINS_4gemm6kernel13GemmUniversalIN4cute5tupleIJiiiiEEENS1_10collective13CollectiveMmaINS1_35MainloopSm100TmaUmmaWarpSpecializedILi3ELi2ELi4ENS5_IJNS4_1CILi4EEENSA_ILi2EEENSA_ILi1EEEEEEEENS5_IJNSA_ILi128EEESG_NSA_ILi64EEEEEENS_6half_tENS5_IJSD_llEEESJ_SK_NS4_8TiledMMAINS4_8MMA_AtomIJNS4_26SM100_MMA_F16BF16_2x1SM_SSISJ_SJ_fLi128ELi128ELNS4_4UMMA5MajorE1ELSP_1ELNSO_7ScaleInE0ELSQ_0EEEEEENS4_6LayoutINS5_IJSD_SD_SD_EEENS5_IJNSA_ILi0EEESV_SV_EEEEENS5_IJNS4_10UnderscoreESY_SY_EEEEENS4_28SM100_TMA_2SM_LOAD_MULTICASTENS4_14ComposedLayoutINS4_7SwizzleILi3ELi4ELi3EEENS4_18smem_ptr_flag_bitsILi16EEENST_INS5_IJSH_NSA_ILi8EEEEEENS5_IJSD_SH_EEEEEEEvNS4_8identityES11_S1B_vS1C_EENS_8epilogue10collective18CollectiveEpilogueINS1E_23Sm100TmaWarpSpecializedILi4ELi2ELi16ELb1ELb0EEEJNS5_IJSH_SG_SH_EEENS5_IJNST_ISH_SD_EENST_INS5_IJNSA_ILi16EEESC_EEES19_EEEEESJ_NS5_IJlSD_lEEESJ_S1P_NS1E_6fusion15FusionCallbacksIS1I_NS1Q_17LinearCombinationISJ_fSJ_fLNS_15FloatRoundStyleE2EEES1J_S1O_JEEENS4_5SM1004TMEM4LOAD26SM100_TMEM_LOAD_32dp32b16xENS4_13SM90_TMA_LOADENS12_INS13_ILi1ELi4ELi3EEES16_NST_INS5_IJS17_S1L_EEENS5_IJS1L_SD_EEEEEEENS4_39AutoVectorizingCopyWithAssumedAlignmentILi128EEENS4_14SM90_TMA_STOREES25_S27_S27_EEEvvEEEEvNT_6ParamsE,"aw",@nobits
	.sectionflags	@""
	.align	16
	.zero		1024


//--------------------- .nv.shared.reserved.0     --------------------------
	.section	.nv.shared.reserved.0,"aw",@nobits
	.weak		__nv_reservedSMEM_offset_0_alias
	.size		__nv_reservedSMEM_offset_0_alias, 0, 64
	.other		__nv_reservedSMEM_offset_0_alias,@"STO_CUDA_RESERVED_SHARED STV_DEFAULT"
__nv_reservedSMEM_offset_0_alias:
	.zero		0
.nv.shared.reserved.0:
	.zero		64
	.weak		__nv_reservedSMEM_tcgen05_partition
	.type		__nv_reservedSMEM_tcgen05_partition,@object
	.size		__nv_reservedSMEM_tcgen05_partition,(.L_0 - __nv_reservedSMEM_tcgen05_partition)
__nv_reservedSMEM_tcgen05_partition:
	.zero		32
.L_0:


//--------------------- .nv.global                --------------------------
	.section	.nv.global,"aw",@nobits
.nv.global:
	.type		_ZN40_INTERNAL_ac0e128f_4_k_cu_9bd21479_348744cute1_E,@object
	.size		_ZN40_INTERNAL_ac0e128f_4_k_cu_9bd21479_348744cute1_E,(_ZN40_INTERNAL_ac0e128f_4_k_cu_9bd21479_348744cuda3std3__45__cpo6cbeginE - _ZN40_INTERNAL_ac0e128f_4_k_cu_9bd21479_348744cute1_E)
_ZN40_INTERNAL_ac0e128f_4_k_cu_9bd21479_348744cute1_E:
	.zero		1
	.type		_ZN40_INTERNAL_ac0e128f_4_k_cu_9bd21479_348744cuda3std3__45__cpo6cbeginE,@object
	.size		_ZN40_INTERNAL_ac0e128f_4_k_cu_9bd21479_348744cuda3std3__45__cpo6cbeginE,(_ZN40_INTERNAL_ac0e128f_4_k_cu_9bd21479_348744cuda3std3__48in_placeE - _ZN40_INTERNAL_ac0e128f_4_k_cu_9bd21479_348744cuda3std3__45__cpo6cbeginE)
_ZN40_INTERNAL_ac0e128f_4_k_cu_9bd21479_348744cuda3std3__45__cpo6cbeginE:
	.zero		1
	.type		_ZN40_INTERNAL_ac0e128f_4_k_cu_9bd21479_348744cuda3std3__48in_placeE,@object
	.size		_ZN40_INTERNAL_ac0e128f_4_k_cu_9bd21479_348744cuda3std3__48in_placeE,(_ZN40_INTERNAL_ac0e128f_4_k_cu_9bd21479_348744cuda3std6ranges3__45__cpo9iter_moveE - _ZN40_INTERNAL_ac0e128f_4_k_cu_9bd21479_348744cuda3std3__48in_placeE)
_ZN40_INTERNAL_ac0e128f_4_k_cu_9bd21479_348744cuda3std3__48in_placeE:
	.zero		1
	.type		_ZN40_INTERNAL_ac0e128f_4_k_cu_9bd21479_348744cuda3std6ranges3__45__cpo9iter_moveE,@object
	.size		_ZN40_INTERNAL_ac0e128f_4_k_cu_9bd21479_348744cuda3std6ranges3__45__cpo9iter_moveE,(_ZN40_INTERNAL_ac0e128f_4_k_cu_9bd21479_348744cuda3std3__45__cpo5beginE - _ZN40_INTERNAL_ac0e128f_4_k_cu_9bd21479_348744cuda3std6ranges3__45__cpo9iter_moveE)
_ZN40_INTERNAL_ac0e128f_4_k_cu_9bd21479_348744cuda3std6ranges3__45__cpo9iter_moveE:
	.zero		1
	.type		_ZN40_INTERNAL_ac0e128f_4_k_cu_9bd21479_348744cuda3std3__45__cpo5beginE,@object
	.size		_ZN40_INTERNAL_ac0e128f_4_k_cu_9bd21479_348744cuda3std3__45__cpo5beginE,(_ZN40_INTERNAL_ac0e128f_4_k_cu_9bd21479_348744cuda3std3__442_GLOBAL__N__ac0e128f_4_k_cu_9bd21479_348746ignoreE - _ZN40_INTERNAL_ac0e128f_4_k_cu_9bd21479_348744cuda3std3__45__cpo5beginE)
_ZN40_INTERNAL_ac0e128f_4_k_cu_9bd21479_348744cuda3std3__45__cpo5beginE:
	.zero		1
	.type		_ZN40_INTERNAL_ac0e128f_4_k_cu_9bd21479_348744cuda3std3__442_GLOBAL__N__ac0e128f_4_k_cu_9bd21479_348746ignoreE,@object
	.size		_ZN40_INTERNAL_ac0e128f_4_k_cu_9bd21479_348744cuda3std3__442_GLOBAL__N__ac0e128f_4_k_cu_9bd21479_348746ignoreE,(_ZN40_INTERNAL_ac0e128f_4_k_cu_9bd21479_348744cute7productE - _ZN40_INTERNAL_ac0e128f_4_k_cu_9bd21479_348744cuda3std3__442_GLOBAL__N__ac0e128f_4_k_cu_9bd21479_348746ignoreE)
_ZN40_INTERNAL_ac0e128f_4_k_cu_9bd21479_348744cuda3std3__442_GLOBAL__N__ac0e128f_4_k_cu_9bd21479_348746ignoreE:
	.zero		1
	.type		_ZN40_INTERNAL_ac0e128f_4_k_cu_9bd21479_348744cute7productE,@object
	.size		_ZN40_INTERNAL_ac0e128f_4_k_cu_9bd21479_348744cute7productE,(_ZN40_INTERNAL_ac0e128f_4_k_cu_9bd21479_348744cuda3std3__45__cpo3endE - _ZN40_INTERNAL_ac0e128f_4_k_cu_9bd21479_348744cute7productE)
_ZN40_INTERNAL_ac0e128f_4_k_cu_9bd21479_348744cute7productE:
	.zero		1
	.type		_ZN40_INTERNAL_ac0e128f_4_k_cu_9bd21479_348744cuda3std3__45__cpo3endE,@object
	.size		_ZN40_INTERNAL_ac0e128f_4_k_cu_9bd21479_348744cuda3std3__45__cpo3endE,(_ZN40_INTERNAL_ac0e128f_4_k_cu_9bd21479_348744cuda3std3__419piecewise_constructE - _ZN40_INTERNAL_ac0e128f_4_k_cu_9bd21479_348744cuda3std3__45__cpo3endE)
_ZN40_INTERNAL_ac0e128f_4_k_cu_9bd21479_348744cuda3std3__45__cpo3endE:
	.zero		1
	.type		_ZN40_INTERNAL_ac0e128f_4_k_cu_9bd21479_348744cuda3std3__419piecewise_constructE,@object
	.size		_ZN40_INTERNAL_ac0e128f_4_k_cu_9bd21479_348744cuda3std3__419piecewise_constructE,(_ZN40_INTERNAL_ac0e128f_4_k_cu_9bd21479_348744cuda3std3__45__cpo4cendE - _ZN40_INTERNAL_ac0e128f_4_k_cu_9bd21479_348744cuda3std3__419piecewise_constructE)
_ZN40_INTERNAL_ac0e128f_4_k_cu_9bd21479_348744cuda3std3__419piecewise_constructE:
	.zero		1
	.type		_ZN40_INTERNAL_ac0e128f_4_k_cu_9bd21479_348744cuda3std3__45__cpo4cendE,@object
	.size		_ZN40_INTERNAL_ac0e128f_4_k_cu_9bd21479_348744cuda3std3__45__cpo4cendE,(_ZN40_INTERNAL_ac0e128f_4_k_cu_9bd21479_348744cuda3std6ranges3__45__cpo4swapE - _ZN40_INTERNAL_ac0e128f_4_k_cu_9bd21479_348744cuda3std3__45__cpo4cendE)
_ZN40_INTERNAL_ac0e128f_4_k_cu_9bd21479_348744cuda3std3__45__cpo4cendE:
	.zero		1
	.type		_ZN40_INTERNAL_ac0e128f_4_k_cu_9bd21479_348744cuda3std6ranges3__45__cpo4swapE,@object
	.size		_ZN40_INTERNAL_ac0e128f_4_k_cu_9bd21479_348744cuda3std6ranges3__45__cpo4swapE,(.L_10 - _ZN40_INTERNAL_ac0e128f_4_k_cu_9bd21479_348744cuda3std6ranges3__45__cpo4swapE)
_ZN40_INTERNAL_ac0e128f_4_k_cu_9bd21479_348744cuda3std6ranges3__45__cpo4swapE:
	.zero		1
.L_10:


//--------------------- .nv.constant0._ZN7cutlass13device_kernelINS_4gemm6kernel13GemmUniversalIN4cute5tupleIJiiiiEEENS1_10collective13CollectiveMmaINS1_35MainloopSm100TmaUmmaWarpSpecializedILi3ELi2ELi4ENS5_IJNS4_1CILi4EEENSA_ILi2EEENSA_ILi1EEEEEEEENS5_IJNSA_ILi128EEESG_NSA_ILi64EEEEEENS_6half_tENS5_IJSD_llEEESJ_SK_NS4_8TiledMMAINS4_8MMA_AtomIJNS4_26SM100_MMA_F16BF16_2x1SM_SSISJ_SJ_fLi128ELi128ELNS4_4UMMA5MajorE1ELSP_1ELNSO_7ScaleInE0ELSQ_0EEEEEENS4_6LayoutINS5_IJSD_SD_SD_EEENS5_IJNSA_ILi0EEESV_SV_EEEEENS5_IJNS4_10UnderscoreESY_SY_EEEEENS4_28SM100_TMA_2SM_LOAD_MULTICASTENS4_14ComposedLayoutINS4_7SwizzleILi3ELi4ELi3EEENS4_18smem_ptr_flag_bitsILi16EEENST_INS5_IJSH_NSA_ILi8EEEEEENS5_IJSD_SH_EEEEEEEvNS4_8identityES11_S1B_vS1C_EENS_8epilogue10collective18CollectiveEpilogueINS1E_23Sm100TmaWarpSpecializedILi4ELi2ELi16ELb1ELb0EEEJNS5_IJSH_SG_SH_EEENS5_IJNST_ISH_SD_EENST_INS5_IJNSA_ILi16EEESC_EEES19_EEEEESJ_NS5_IJlSD_lEEESJ_S1P_NS1E_6fusion15FusionCallbacksIS1I_NS1Q_17LinearCombinationISJ_fSJ_fLNS_15FloatRoundStyleE2EEES1J_S1O_JEEENS4_5SM1004TMEM4LOAD26SM100_TMEM_LOAD_32dp32b16xENS4_13SM90_TMA_LOADENS12_INS13_ILi1ELi4ELi3EEES16_NST_INS5_IJS17_S1L_EEENS5_IJS1L_SD_EEEEEEENS4_39AutoVectorizingCopyWithAssumedAlignmentILi128EEENS4_14SM90_TMA_STOREES25_S27_S27_EEEvvEEEEvNT_6ParamsE --------------------------
	.section	.nv.constant0._ZN7cutlass13device_kernelINS_4gemm6kernel13GemmUniversalIN4cute5tupleIJiiiiEEENS1_10collective13CollectiveMmaINS1_35MainloopSm100TmaUmmaWarpSpecializedILi3ELi2ELi4ENS5_IJNS4_1CILi4EEENSA_ILi2EEENSA_ILi1EEEEEEEENS5_IJNSA_ILi128EEESG_NSA_ILi64EEEEEENS_6half_tENS5_IJSD_llEEESJ_SK_NS4_8TiledMMAINS4_8MMA_AtomIJNS4_26SM100_MMA_F16BF16_2x1SM_SSISJ_SJ_fLi128ELi128ELNS4_4UMMA5MajorE1ELSP_1ELNSO_7ScaleInE0ELSQ_0EEEEEENS4_6LayoutINS5_IJSD_SD_SD_EEENS5_IJNSA_ILi0EEESV_SV_EEEEENS5_IJNS4_10UnderscoreESY_SY_EEEEENS4_28SM100_TMA_2SM_LOAD_MULTICASTENS4_14ComposedLayoutINS4_7SwizzleILi3ELi4ELi3EEENS4_18smem_ptr_flag_bitsILi16EEENST_INS5_IJSH_NSA_ILi8EEEEEENS5_IJSD_SH_EEEEEEEvNS4_8identityES11_S1B_vS1C_EENS_8epilogue10collective18CollectiveEpilogueINS1E_23Sm100TmaWarpSpecializedILi4ELi2ELi16ELb1ELb0EEEJNS5_IJSH_SG_SH_EEENS5_IJNST_ISH_SD_EENST_INS5_IJNSA_ILi16EEESC_EEES19_EEEEESJ_NS5_IJlSD_lEEESJ_S1P_NS1E_6fusion15FusionCallbacksIS1I_NS1Q_17LinearCombinationISJ_fSJ_fLNS_15FloatRoundStyleE2EEES1J_S1O_JEEENS4_5SM1004TMEM4LOAD26SM100_TMEM_LOAD_32dp32b16xENS4_13SM90_TMA_LOADENS12_INS13_ILi1ELi4ELi3EEES16_NST_INS5_IJS17_S1L_EEENS5_IJS1L_SD_EEEEEEENS4_39AutoVectorizingCopyWithAssumedAlignmentILi128EEENS4_14SM90_TMA_STOREES25_S27_S27_EEEvvEEEEvNT_6ParamsE,"a",@progbits
	.sectionflags	@""
	.align	4
.nv.constant0._ZN7cutlass13device_kernelINS_4gemm6kernel13GemmUniversalIN4cute5tupleIJiiiiEEENS1_10collective13CollectiveMmaINS1_35MainloopSm100TmaUmmaWarpSpecializedILi3ELi2ELi4ENS5_IJNS4_1CILi4EEENSA_ILi2EEENSA_ILi1EEEEEEEENS5_IJNSA_ILi128EEESG_NSA_ILi64EEEEEENS_6half_tENS5_IJSD_llEEESJ_SK_NS4_8TiledMMAINS4_8MMA_AtomIJNS4_26SM100_MMA_F16BF16_2x1SM_SSISJ_SJ_fLi128ELi128ELNS4_4UMMA5MajorE1ELSP_1ELNSO_7ScaleInE0ELSQ_0EEEEEENS4_6LayoutINS5_IJSD_SD_SD_EEENS5_IJNSA_ILi0EEESV_SV_EEEEENS5_IJNS4_10UnderscoreESY_SY_EEEEENS4_28SM100_TMA_2SM_LOAD_MULTICASTENS4_14ComposedLayoutINS4_7SwizzleILi3ELi4ELi3EEENS4_18smem_ptr_flag_bitsILi16EEENST_INS5_IJSH_NSA_ILi8EEEEEENS5_IJSD_SH_EEEEEEEvNS4_8identityES11_S1B_vS1C_EENS_8epilogue10collective18CollectiveEpilogueINS1E_23Sm100TmaWarpSpecializedILi4ELi2ELi16ELb1ELb0EEEJNS5_IJSH_SG_SH_EEENS5_IJNST_ISH_SD_EENST_INS5_IJNSA_ILi16EEESC_EEES19_EEEEESJ_NS5_IJlSD_lEEESJ_S1P_NS1E_6fusion15FusionCallbacksIS1I_NS1Q_17LinearCombinationISJ_fSJ_fLNS_15FloatRoundStyleE2EEES1J_S1O_JEEENS4_5SM1004TMEM4LOAD26SM100_TMEM_LOAD_32dp32b16xENS4_13SM90_TMA_LOADENS12_INS13_ILi1ELi4ELi3EEES16_NST_INS5_IJS17_S1L_EEENS5_IJS1L_SD_EEEEEEENS4_39AutoVectorizingCopyWithAssumedAlignmentILi128EEENS4_14SM90_TMA_STOREES25_S27_S27_EEEvvEEEEvNT_6ParamsE:
	.zero		2944


//--------------------- SYMBOLS --------------------------

	.type		.nv.reservedSmem.offset0,@object
	.size		.nv.reservedSmem.offset0,0x4
	.type		.nv.reservedSmem.cap,@object
	.size		.nv.reservedSmem.cap,0x4
	.type		__assertfail,@function
